//
// Generated by NVIDIA NVVM Compiler
//
// Compiler Build ID: CL-36424714
// Cuda compilation tools, release 13.0, V13.0.88
// Based on NVVM 20.0.0
//

.version 9.0
.target sm_100
.address_size 64

	// .globl	_Z23surface_redistance_stepPdPKdS1_S1_S1_S1_S1_S1_S1_S1_S1_S1_S1_iiidddi
.func  (.param .b64 func_retval0) __internal_accurate_pow
(
	.param .b64 __internal_accurate_pow_param_0
)
;

.visible .entry _Z23surface_redistance_stepPdPKdS1_S1_S1_S1_S1_S1_S1_S1_S1_S1_S1_iiidddi(
	.param .u64 .ptr .align 1 _Z23surface_redistance_stepPdPKdS1_S1_S1_S1_S1_S1_S1_S1_S1_S1_S1_iiidddi_param_0,
	.param .u64 .ptr .align 1 _Z23surface_redistance_stepPdPKdS1_S1_S1_S1_S1_S1_S1_S1_S1_S1_S1_iiidddi_param_1,
	.param .u64 .ptr .align 1 _Z23surface_redistance_stepPdPKdS1_S1_S1_S1_S1_S1_S1_S1_S1_S1_S1_iiidddi_param_2,
	.param .u64 .ptr .align 1 _Z23surface_redistance_stepPdPKdS1_S1_S1_S1_S1_S1_S1_S1_S1_S1_S1_iiidddi_param_3,
	.param .u64 .ptr .align 1 _Z23surface_redistance_stepPdPKdS1_S1_S1_S1_S1_S1_S1_S1_S1_S1_S1_iiidddi_param_4,
	.param .u64 .ptr .align 1 _Z23surface_redistance_stepPdPKdS1_S1_S1_S1_S1_S1_S1_S1_S1_S1_S1_iiidddi_param_5,
	.param .u64 .ptr .align 1 _Z23surface_redistance_stepPdPKdS1_S1_S1_S1_S1_S1_S1_S1_S1_S1_S1_iiidddi_param_6,
	.param .u64 .ptr .align 1 _Z23surface_redistance_stepPdPKdS1_S1_S1_S1_S1_S1_S1_S1_S1_S1_S1_iiidddi_param_7,
	.param .u64 .ptr .align 1 _Z23surface_redistance_stepPdPKdS1_S1_S1_S1_S1_S1_S1_S1_S1_S1_S1_iiidddi_param_8,
	.param .u64 .ptr .align 1 _Z23surface_redistance_stepPdPKdS1_S1_S1_S1_S1_S1_S1_S1_S1_S1_S1_iiidddi_param_9,
	.param .u64 .ptr .align 1 _Z23surface_redistance_stepPdPKdS1_S1_S1_S1_S1_S1_S1_S1_S1_S1_S1_iiidddi_param_10,
	.param .u64 .ptr .align 1 _Z23surface_redistance_stepPdPKdS1_S1_S1_S1_S1_S1_S1_S1_S1_S1_S1_iiidddi_param_11,
	.param .u64 .ptr .align 1 _Z23surface_redistance_stepPdPKdS1_S1_S1_S1_S1_S1_S1_S1_S1_S1_S1_iiidddi_param_12,
	.param .u32 _Z23surface_redistance_stepPdPKdS1_S1_S1_S1_S1_S1_S1_S1_S1_S1_S1_iiidddi_param_13,
	.param .u32 _Z23surface_redistance_stepPdPKdS1_S1_S1_S1_S1_S1_S1_S1_S1_S1_S1_iiidddi_param_14,
	.param .u32 _Z23surface_redistance_stepPdPKdS1_S1_S1_S1_S1_S1_S1_S1_S1_S1_S1_iiidddi_param_15,
	.param .f64 _Z23surface_redistance_stepPdPKdS1_S1_S1_S1_S1_S1_S1_S1_S1_S1_S1_iiidddi_param_16,
	.param .f64 _Z23surface_redistance_stepPdPKdS1_S1_S1_S1_S1_S1_S1_S1_S1_S1_S1_iiidddi_param_17,
	.param .f64 _Z23surface_redistance_stepPdPKdS1_S1_S1_S1_S1_S1_S1_S1_S1_S1_S1_iiidddi_param_18,
	.param .u32 _Z23surface_redistance_stepPdPKdS1_S1_S1_S1_S1_S1_S1_S1_S1_S1_S1_iiidddi_param_19
)
{
	.local .align 8 .b8 	__local_depot0[384];
	.reg .b64 	%SP;
	.reg .b64 	%SPL;
	.reg .pred 	%p<125>;
	.reg .b32 	%r<140>;
	.reg .b64 	%rd<107>;
	.reg .b64 	%fd<258>;

	mov.u64 	%SPL, __local_depot0;
	ld.param.u64 	%rd15, [_Z23surface_redistance_stepPdPKdS1_S1_S1_S1_S1_S1_S1_S1_S1_S1_S1_iiidddi_param_1];
	ld.param.u64 	%rd17, [_Z23surface_redistance_stepPdPKdS1_S1_S1_S1_S1_S1_S1_S1_S1_S1_S1_iiidddi_param_4];
	ld.param.u64 	%rd18, [_Z23surface_redistance_stepPdPKdS1_S1_S1_S1_S1_S1_S1_S1_S1_S1_S1_iiidddi_param_5];
	ld.param.u64 	%rd19, [_Z23surface_redistance_stepPdPKdS1_S1_S1_S1_S1_S1_S1_S1_S1_S1_S1_iiidddi_param_6];
	ld.param.u64 	%rd20, [_Z23surface_redistance_stepPdPKdS1_S1_S1_S1_S1_S1_S1_S1_S1_S1_S1_iiidddi_param_7];
	ld.param.u64 	%rd21, [_Z23surface_redistance_stepPdPKdS1_S1_S1_S1_S1_S1_S1_S1_S1_S1_S1_iiidddi_param_8];
	ld.param.u64 	%rd22, [_Z23surface_redistance_stepPdPKdS1_S1_S1_S1_S1_S1_S1_S1_S1_S1_S1_iiidddi_param_9];
	ld.param.u64 	%rd23, [_Z23surface_redistance_stepPdPKdS1_S1_S1_S1_S1_S1_S1_S1_S1_S1_S1_iiidddi_param_10];
	ld.param.u64 	%rd24, [_Z23surface_redistance_stepPdPKdS1_S1_S1_S1_S1_S1_S1_S1_S1_S1_S1_iiidddi_param_11];
	ld.param.u64 	%rd25, [_Z23surface_redistance_stepPdPKdS1_S1_S1_S1_S1_S1_S1_S1_S1_S1_S1_iiidddi_param_12];
	ld.param.u32 	%r24, [_Z23surface_redistance_stepPdPKdS1_S1_S1_S1_S1_S1_S1_S1_S1_S1_S1_iiidddi_param_13];
	ld.param.u32 	%r27, [_Z23surface_redistance_stepPdPKdS1_S1_S1_S1_S1_S1_S1_S1_S1_S1_S1_iiidddi_param_14];
	ld.param.u32 	%r26, [_Z23surface_redistance_stepPdPKdS1_S1_S1_S1_S1_S1_S1_S1_S1_S1_S1_iiidddi_param_15];
	ld.param.f64 	%fd56, [_Z23surface_redistance_stepPdPKdS1_S1_S1_S1_S1_S1_S1_S1_S1_S1_S1_iiidddi_param_16];
	ld.param.f64 	%fd57, [_Z23surface_redistance_stepPdPKdS1_S1_S1_S1_S1_S1_S1_S1_S1_S1_S1_iiidddi_param_17];
	ld.param.f64 	%fd58, [_Z23surface_redistance_stepPdPKdS1_S1_S1_S1_S1_S1_S1_S1_S1_S1_S1_iiidddi_param_18];
	add.u64 	%rd1, %SPL, 0;
	add.u64 	%rd2, %SPL, 24;
	add.u64 	%rd3, %SPL, 48;
	mov.u32 	%r28, %ctaid.x;
	mov.u32 	%r29, %ntid.x;
	mov.u32 	%r30, %tid.x;
	mad.lo.s32 	%r1, %r28, %r29, %r30;
	mov.u32 	%r31, %ctaid.y;
	mov.u32 	%r32, %ntid.y;
	mov.u32 	%r33, %tid.y;
	mad.lo.s32 	%r34, %r31, %r32, %r33;
	mov.u32 	%r35, %ctaid.z;
	mov.u32 	%r36, %ntid.z;
	mov.u32 	%r37, %tid.z;
	mad.lo.s32 	%r3, %r35, %r36, %r37;
	setp.ge.s32 	%p13, %r1, %r24;
	setp.ge.s32 	%p14, %r34, %r27;
	or.pred  	%p15, %p13, %p14;
	setp.ge.s32 	%p16, %r3, %r26;
	or.pred  	%p17, %p15, %p16;
	@%p17 bra 	$L__BB0_37;
	cvta.to.global.u64 	%rd4, %rd15;
	cvta.to.global.u64 	%rd29, %rd20;
	cvta.to.global.u64 	%rd30, %rd21;
	add.s32 	%r38, %r24, -1;
	cvt.rn.f64.s32 	%fd1, %r38;
	cvt.rn.f64.s32 	%fd59, %r1;
	max.f64 	%fd60, %fd59, 0d0000000000000000;
	setp.gt.f64 	%p18, %fd60, %fd1;
	selp.f64 	%fd61, %fd1, %fd60, %p18;
	cvt.rzi.s32.f64 	%r4, %fd61;
	add.s32 	%r39, %r27, -1;
	cvt.rn.f64.u32 	%fd62, %r39;
	cvt.rn.f64.u32 	%fd63, %r34;
	max.f64 	%fd64, %fd63, 0d0000000000000000;
	setp.gt.f64 	%p19, %fd64, %fd62;
	selp.f64 	%fd65, %fd62, %fd64, %p19;
	cvt.rzi.s32.f64 	%r5, %fd65;
	add.s32 	%r40, %r26, -1;
	cvt.rn.f64.u32 	%fd2, %r40;
	cvt.rn.f64.u32 	%fd66, %r3;
	max.f64 	%fd67, %fd66, 0d0000000000000000;
	setp.gt.f64 	%p20, %fd67, %fd2;
	selp.f64 	%fd68, %fd2, %fd67, %p20;
	cvt.rzi.s32.f64 	%r41, %fd68;
	mul.lo.s32 	%r42, %r41, %r27;
	add.s32 	%r43, %r42, %r5;
	mul.lo.s32 	%r6, %r43, %r24;
	add.s32 	%r7, %r6, %r4;
	add.s32 	%r44, %r34, 1;
	cvt.rn.f64.u32 	%fd69, %r44;
	max.f64 	%fd70, %fd69, 0d0000000000000000;
	setp.gt.f64 	%p21, %fd70, %fd62;
	selp.f64 	%fd71, %fd62, %fd70, %p21;
	cvt.rzi.s32.f64 	%r45, %fd71;
	add.s32 	%r46, %r42, %r45;
	mad.lo.s32 	%r47, %r46, %r24, %r4;
	add.s32 	%r48, %r34, 2;
	cvt.rn.f64.u32 	%fd72, %r48;
	max.f64 	%fd73, %fd72, 0d0000000000000000;
	setp.gt.f64 	%p22, %fd73, %fd62;
	selp.f64 	%fd74, %fd62, %fd73, %p22;
	cvt.rzi.s32.f64 	%r49, %fd74;
	add.s32 	%r50, %r42, %r49;
	mad.lo.s32 	%r51, %r50, %r24, %r4;
	add.s32 	%r52, %r34, -1;
	cvt.rn.f64.s32 	%fd75, %r52;
	max.f64 	%fd76, %fd75, 0d0000000000000000;
	setp.gt.f64 	%p23, %fd76, %fd62;
	selp.f64 	%fd77, %fd62, %fd76, %p23;
	cvt.rzi.s32.f64 	%r53, %fd77;
	add.s32 	%r54, %r42, %r53;
	mad.lo.s32 	%r55, %r54, %r24, %r4;
	add.s32 	%r56, %r34, -2;
	cvt.rn.f64.s32 	%fd78, %r56;
	max.f64 	%fd79, %fd78, 0d0000000000000000;
	setp.gt.f64 	%p24, %fd79, %fd62;
	selp.f64 	%fd80, %fd62, %fd79, %p24;
	cvt.rzi.s32.f64 	%r57, %fd80;
	add.s32 	%r58, %r42, %r57;
	mad.lo.s32 	%r59, %r58, %r24, %r4;
	mul.wide.s32 	%rd31, %r59, 8;
	add.s64 	%rd32, %rd4, %rd31;
	ld.global.f64 	%fd3, [%rd32];
	mul.wide.s32 	%rd33, %r55, 8;
	add.s64 	%rd34, %rd4, %rd33;
	ld.global.f64 	%fd4, [%rd34];
	mul.wide.s32 	%rd35, %r7, 8;
	add.s64 	%rd36, %rd4, %rd35;
	ld.global.f64 	%fd5, [%rd36];
	mul.wide.s32 	%rd37, %r47, 8;
	add.s64 	%rd38, %rd4, %rd37;
	ld.global.f64 	%fd6, [%rd38];
	mul.wide.s32 	%rd39, %r51, 8;
	add.s64 	%rd40, %rd4, %rd39;
	ld.global.f64 	%fd7, [%rd40];
	add.s64 	%rd41, %rd29, %rd35;
	ld.global.f64 	%fd8, [%rd41];
	add.s64 	%rd42, %rd30, %rd35;
	ld.global.f64 	%fd9, [%rd42];
	add.f64 	%fd10, %fd5, %fd5;
	{
	.reg .b32 %temp; 
	mov.b64 	{%temp, %r8}, %fd56;
	}
	mov.f64 	%fd81, 0d4000000000000000;
	{
	.reg .b32 %temp; 
	mov.b64 	{%temp, %r60}, %fd81;
	}
	and.b32  	%r10, %r60, 2146435072;
	setp.eq.s32 	%p25, %r10, 1062207488;
	abs.f64 	%fd11, %fd56;
	{ // callseq 0, 0
	.param .b64 param0;
	st.param.f64 	[param0], %fd11;
	.param .b64 retval0;
	call.uni (retval0), 
	__internal_accurate_pow, 
	(
	param0
	);
	ld.param.f64 	%fd82, [retval0];
	} // callseq 0
	setp.lt.s32 	%p26, %r8, 0;
	neg.f64 	%fd84, %fd82;
	selp.f64 	%fd85, %fd84, %fd82, %p25;
	selp.f64 	%fd253, %fd85, %fd82, %p26;
	setp.neu.f64 	%p27, %fd56, 0d0000000000000000;
	@%p27 bra 	$L__BB0_3;
	selp.b32 	%r61, %r8, 0, %p25;
	setp.lt.s32 	%p29, %r60, 0;
	or.b32  	%r62, %r61, 2146435072;
	selp.b32 	%r63, %r62, %r61, %p29;
	mov.b32 	%r64, 0;
	mov.b64 	%fd253, {%r64, %r63};
$L__BB0_3:
	add.f64 	%fd86, %fd56, 0d4000000000000000;
	{
	.reg .b32 %temp; 
	mov.b64 	{%temp, %r65}, %fd86;
	}
	and.b32  	%r66, %r65, 2146435072;
	setp.ne.s32 	%p30, %r66, 2146435072;
	@%p30 bra 	$L__BB0_8;
	setp.num.f64 	%p31, %fd56, %fd56;
	@%p31 bra 	$L__BB0_6;
	mov.f64 	%fd87, 0d4000000000000000;
	add.rn.f64 	%fd253, %fd56, %fd87;
	bra.uni 	$L__BB0_8;
$L__BB0_6:
	setp.neu.f64 	%p32, %fd11, 0d7FF0000000000000;
	@%p32 bra 	$L__BB0_8;
	setp.lt.s32 	%p35, %r60, 0;
	selp.b32 	%r68, 0, 2146435072, %p35;
	and.b32  	%r69, %r60, 2147483647;
	setp.ne.s32 	%p36, %r69, 1071644672;
	or.b32  	%r70, %r68, -2147483648;
	selp.b32 	%r71, %r70, %r68, %p36;
	selp.b32 	%r72, %r71, %r68, %p25;
	selp.b32 	%r73, %r72, %r68, %p26;
	mov.b32 	%r74, 0;
	mov.b64 	%fd253, {%r74, %r73};
$L__BB0_8:
	sub.f64 	%fd88, %fd4, %fd10;
	add.f64 	%fd89, %fd6, %fd88;
	add.f64 	%fd90, %fd6, %fd6;
	sub.f64 	%fd91, %fd5, %fd90;
	add.f64 	%fd92, %fd7, %fd91;
	abs.f64 	%fd93, %fd89;
	setp.eq.f64 	%p38, %fd56, 0d3FF0000000000000;
	selp.f64 	%fd94, 0d3FF0000000000000, %fd253, %p38;
	abs.f64 	%fd95, %fd92;
	setp.lt.f64 	%p39, %fd93, %fd95;
	selp.f64 	%fd96, %fd89, %fd92, %p39;
	mul.f64 	%fd97, %fd96, 0d3FE0000000000000;
	mul.f64 	%fd98, %fd89, %fd92;
	setp.lt.f64 	%p40, %fd98, 0d0000000000000000;
	selp.f64 	%fd99, 0d0000000000000000, %fd97, %p40;
	div.rn.f64 	%fd100, %fd99, %fd94;
	setp.eq.f64 	%p41, %fd8, %fd56;
	selp.f64 	%fd101, %fd6, 0d0000000000000000, %p41;
	sub.f64 	%fd102, %fd101, %fd5;
	div.rn.f64 	%fd103, %fd102, %fd8;
	mul.f64 	%fd104, %fd8, %fd100;
	sub.f64 	%fd105, %fd103, %fd104;
	add.f64 	%fd106, %fd4, %fd4;
	sub.f64 	%fd107, %fd5, %fd106;
	add.f64 	%fd108, %fd3, %fd107;
	mul.f64 	%fd109, %fd108, %fd89;
	setp.lt.f64 	%p42, %fd109, 0d0000000000000000;
	abs.f64 	%fd110, %fd108;
	setp.lt.f64 	%p43, %fd93, %fd110;
	selp.f64 	%fd111, %fd89, %fd108, %p43;
	mul.f64 	%fd112, %fd111, 0d3FE0000000000000;
	selp.f64 	%fd113, 0d0000000000000000, %fd112, %p42;
	div.rn.f64 	%fd114, %fd113, %fd94;
	setp.eq.f64 	%p44, %fd9, %fd56;
	selp.f64 	%fd115, %fd4, 0d0000000000000000, %p44;
	sub.f64 	%fd116, %fd5, %fd115;
	div.rn.f64 	%fd117, %fd116, %fd9;
	fma.rn.f64 	%fd118, %fd9, %fd114, %fd117;
	mov.b64 	%rd43, 0;
	st.local.u64 	[%rd1+8], %rd43;
	st.local.f64 	[%rd1], %fd105;
	st.local.f64 	[%rd1+16], %fd118;
	add.s32 	%r76, %r1, 1;
	cvt.rn.f64.s32 	%fd119, %r76;
	max.f64 	%fd120, %fd119, 0d0000000000000000;
	setp.gt.f64 	%p45, %fd120, %fd1;
	selp.f64 	%fd121, %fd1, %fd120, %p45;
	cvt.rzi.s32.f64 	%r77, %fd121;
	add.s32 	%r78, %r6, %r77;
	add.s32 	%r79, %r1, 2;
	cvt.rn.f64.s32 	%fd122, %r79;
	max.f64 	%fd123, %fd122, 0d0000000000000000;
	setp.gt.f64 	%p46, %fd123, %fd1;
	selp.f64 	%fd124, %fd1, %fd123, %p46;
	cvt.rzi.s32.f64 	%r80, %fd124;
	add.s32 	%r81, %r6, %r80;
	add.s32 	%r82, %r1, -1;
	cvt.rn.f64.s32 	%fd125, %r82;
	max.f64 	%fd126, %fd125, 0d0000000000000000;
	setp.gt.f64 	%p47, %fd126, %fd1;
	selp.f64 	%fd127, %fd1, %fd126, %p47;
	cvt.rzi.s32.f64 	%r83, %fd127;
	add.s32 	%r84, %r6, %r83;
	add.s32 	%r85, %r1, -2;
	cvt.rn.f64.s32 	%fd128, %r85;
	max.f64 	%fd129, %fd128, 0d0000000000000000;
	setp.gt.f64 	%p48, %fd129, %fd1;
	selp.f64 	%fd130, %fd1, %fd129, %p48;
	cvt.rzi.s32.f64 	%r86, %fd130;
	add.s32 	%r87, %r6, %r86;
	mul.wide.s32 	%rd44, %r87, 8;
	add.s64 	%rd45, %rd4, %rd44;
	ld.global.f64 	%fd18, [%rd45];
	mul.wide.s32 	%rd46, %r84, 8;
	add.s64 	%rd47, %rd4, %rd46;
	ld.global.f64 	%fd19, [%rd47];
	mul.wide.s32 	%rd48, %r78, 8;
	add.s64 	%rd49, %rd4, %rd48;
	ld.global.f64 	%fd20, [%rd49];
	mul.wide.s32 	%rd50, %r81, 8;
	add.s64 	%rd51, %rd4, %rd50;
	ld.global.f64 	%fd21, [%rd51];
	cvta.to.global.u64 	%rd52, %rd22;
	mul.wide.s32 	%rd53, %r7, 8;
	add.s64 	%rd54, %rd52, %rd53;
	ld.global.f64 	%fd22, [%rd54];
	cvta.to.global.u64 	%rd55, %rd23;
	add.s64 	%rd56, %rd55, %rd53;
	ld.global.f64 	%fd23, [%rd56];
	{
	.reg .b32 %temp; 
	mov.b64 	{%temp, %r11}, %fd57;
	}
	abs.f64 	%fd24, %fd57;
	{ // callseq 1, 0
	.param .b64 param0;
	st.param.f64 	[param0], %fd24;
	.param .b64 retval0;
	call.uni (retval0), 
	__internal_accurate_pow, 
	(
	param0
	);
	ld.param.f64 	%fd131, [retval0];
	} // callseq 1
	setp.lt.s32 	%p49, %r11, 0;
	neg.f64 	%fd133, %fd131;
	selp.f64 	%fd134, %fd133, %fd131, %p25;
	selp.f64 	%fd255, %fd134, %fd131, %p49;
	setp.neu.f64 	%p50, %fd57, 0d0000000000000000;
	@%p50 bra 	$L__BB0_10;
	selp.b32 	%r88, %r11, 0, %p25;
	setp.lt.s32 	%p52, %r60, 0;
	or.b32  	%r89, %r88, 2146435072;
	selp.b32 	%r90, %r89, %r88, %p52;
	mov.b32 	%r91, 0;
	mov.b64 	%fd255, {%r91, %r90};
$L__BB0_10:
	add.f64 	%fd135, %fd57, 0d4000000000000000;
	{
	.reg .b32 %temp; 
	mov.b64 	{%temp, %r92}, %fd135;
	}
	and.b32  	%r93, %r92, 2146435072;
	setp.ne.s32 	%p53, %r93, 2146435072;
	@%p53 bra 	$L__BB0_15;
	setp.num.f64 	%p54, %fd57, %fd57;
	@%p54 bra 	$L__BB0_13;
	mov.f64 	%fd136, 0d4000000000000000;
	add.rn.f64 	%fd255, %fd57, %fd136;
	bra.uni 	$L__BB0_15;
$L__BB0_13:
	setp.neu.f64 	%p55, %fd24, 0d7FF0000000000000;
	@%p55 bra 	$L__BB0_15;
	setp.lt.s32 	%p58, %r60, 0;
	selp.b32 	%r95, 0, 2146435072, %p58;
	and.b32  	%r96, %r60, 2147483647;
	setp.ne.s32 	%p59, %r96, 1071644672;
	or.b32  	%r97, %r95, -2147483648;
	selp.b32 	%r98, %r97, %r95, %p59;
	selp.b32 	%r99, %r98, %r95, %p25;
	selp.b32 	%r100, %r99, %r95, %p49;
	mov.b32 	%r101, 0;
	mov.b64 	%fd255, {%r101, %r100};
$L__BB0_15:
	sub.f64 	%fd137, %fd19, %fd10;
	add.f64 	%fd138, %fd20, %fd137;
	add.f64 	%fd139, %fd20, %fd20;
	sub.f64 	%fd140, %fd5, %fd139;
	add.f64 	%fd141, %fd21, %fd140;
	abs.f64 	%fd142, %fd138;
	setp.eq.f64 	%p61, %fd57, 0d3FF0000000000000;
	selp.f64 	%fd143, 0d3FF0000000000000, %fd255, %p61;
	abs.f64 	%fd144, %fd141;
	setp.lt.f64 	%p62, %fd142, %fd144;
	selp.f64 	%fd145, %fd138, %fd141, %p62;
	mul.f64 	%fd146, %fd145, 0d3FE0000000000000;
	mul.f64 	%fd147, %fd138, %fd141;
	setp.lt.f64 	%p63, %fd147, 0d0000000000000000;
	selp.f64 	%fd148, 0d0000000000000000, %fd146, %p63;
	div.rn.f64 	%fd149, %fd148, %fd143;
	setp.eq.f64 	%p64, %fd22, %fd57;
	selp.f64 	%fd150, %fd20, 0d0000000000000000, %p64;
	sub.f64 	%fd151, %fd150, %fd5;
	div.rn.f64 	%fd152, %fd151, %fd22;
	mul.f64 	%fd153, %fd22, %fd149;
	sub.f64 	%fd154, %fd152, %fd153;
	add.f64 	%fd155, %fd19, %fd19;
	sub.f64 	%fd156, %fd5, %fd155;
	add.f64 	%fd157, %fd18, %fd156;
	mul.f64 	%fd158, %fd157, %fd138;
	setp.lt.f64 	%p65, %fd158, 0d0000000000000000;
	abs.f64 	%fd159, %fd157;
	setp.lt.f64 	%p66, %fd142, %fd159;
	selp.f64 	%fd160, %fd138, %fd157, %p66;
	mul.f64 	%fd161, %fd160, 0d3FE0000000000000;
	selp.f64 	%fd162, 0d0000000000000000, %fd161, %p65;
	div.rn.f64 	%fd163, %fd162, %fd143;
	setp.eq.f64 	%p67, %fd23, %fd57;
	selp.f64 	%fd164, %fd19, 0d0000000000000000, %p67;
	sub.f64 	%fd165, %fd5, %fd164;
	div.rn.f64 	%fd166, %fd165, %fd23;
	fma.rn.f64 	%fd167, %fd23, %fd163, %fd166;
	mov.b64 	%rd57, 0;
	st.local.u64 	[%rd2+8], %rd57;
	st.local.f64 	[%rd2], %fd154;
	st.local.f64 	[%rd2+16], %fd167;
	add.s32 	%r103, %r3, 1;
	cvt.rn.f64.u32 	%fd168, %r103;
	max.f64 	%fd169, %fd168, 0d0000000000000000;
	setp.gt.f64 	%p68, %fd169, %fd2;
	selp.f64 	%fd170, %fd2, %fd169, %p68;
	cvt.rzi.s32.f64 	%r104, %fd170;
	mad.lo.s32 	%r105, %r104, %r27, %r5;
	mad.lo.s32 	%r106, %r105, %r24, %r4;
	add.s32 	%r107, %r3, 2;
	cvt.rn.f64.u32 	%fd171, %r107;
	max.f64 	%fd172, %fd171, 0d0000000000000000;
	setp.gt.f64 	%p69, %fd172, %fd2;
	selp.f64 	%fd173, %fd2, %fd172, %p69;
	cvt.rzi.s32.f64 	%r108, %fd173;
	mad.lo.s32 	%r109, %r108, %r27, %r5;
	mad.lo.s32 	%r110, %r109, %r24, %r4;
	add.s32 	%r111, %r3, -1;
	cvt.rn.f64.s32 	%fd174, %r111;
	max.f64 	%fd175, %fd174, 0d0000000000000000;
	setp.gt.f64 	%p70, %fd175, %fd2;
	selp.f64 	%fd176, %fd2, %fd175, %p70;
	cvt.rzi.s32.f64 	%r112, %fd176;
	mad.lo.s32 	%r113, %r112, %r27, %r5;
	mad.lo.s32 	%r114, %r113, %r24, %r4;
	add.s32 	%r115, %r3, -2;
	cvt.rn.f64.s32 	%fd177, %r115;
	max.f64 	%fd178, %fd177, 0d0000000000000000;
	setp.gt.f64 	%p71, %fd178, %fd2;
	selp.f64 	%fd179, %fd2, %fd178, %p71;
	cvt.rzi.s32.f64 	%r116, %fd179;
	mad.lo.s32 	%r117, %r116, %r27, %r5;
	mad.lo.s32 	%r118, %r117, %r24, %r4;
	mul.wide.s32 	%rd58, %r118, 8;
	add.s64 	%rd59, %rd4, %rd58;
	ld.global.f64 	%fd31, [%rd59];
	mul.wide.s32 	%rd60, %r114, 8;
	add.s64 	%rd61, %rd4, %rd60;
	ld.global.f64 	%fd32, [%rd61];
	mul.wide.s32 	%rd62, %r106, 8;
	add.s64 	%rd63, %rd4, %rd62;
	ld.global.f64 	%fd33, [%rd63];
	mul.wide.s32 	%rd64, %r110, 8;
	add.s64 	%rd65, %rd4, %rd64;
	ld.global.f64 	%fd180, [%rd65];
	cvta.to.global.u64 	%rd66, %rd24;
	add.s64 	%rd68, %rd66, %rd53;
	ld.global.f64 	%fd34, [%rd68];
	cvta.to.global.u64 	%rd69, %rd25;
	add.s64 	%rd70, %rd69, %rd53;
	ld.global.f64 	%fd35, [%rd70];
	sub.f64 	%fd181, %fd32, %fd10;
	add.f64 	%fd36, %fd33, %fd181;
	add.f64 	%fd182, %fd33, %fd33;
	sub.f64 	%fd183, %fd5, %fd182;
	add.f64 	%fd37, %fd180, %fd183;
	mul.f64 	%fd38, %fd36, %fd37;
	{
	.reg .b32 %temp; 
	mov.b64 	{%temp, %r12}, %fd58;
	}
	abs.f64 	%fd39, %fd58;
	{ // callseq 2, 0
	.param .b64 param0;
	st.param.f64 	[param0], %fd39;
	.param .b64 retval0;
	call.uni (retval0), 
	__internal_accurate_pow, 
	(
	param0
	);
	ld.param.f64 	%fd184, [retval0];
	} // callseq 2
	setp.lt.s32 	%p72, %r12, 0;
	neg.f64 	%fd186, %fd184;
	selp.f64 	%fd187, %fd186, %fd184, %p25;
	selp.f64 	%fd257, %fd187, %fd184, %p72;
	setp.neu.f64 	%p73, %fd58, 0d0000000000000000;
	@%p73 bra 	$L__BB0_17;
	setp.eq.s32 	%p74, %r10, 1062207488;
	selp.b32 	%r119, %r12, 0, %p74;
	setp.lt.s32 	%p75, %r60, 0;
	or.b32  	%r120, %r119, 2146435072;
	selp.b32 	%r121, %r120, %r119, %p75;
	mov.b32 	%r122, 0;
	mov.b64 	%fd257, {%r122, %r121};
$L__BB0_17:
	add.f64 	%fd188, %fd58, 0d4000000000000000;
	{
	.reg .b32 %temp; 
	mov.b64 	{%temp, %r123}, %fd188;
	}
	and.b32  	%r124, %r123, 2146435072;
	setp.ne.s32 	%p76, %r124, 2146435072;
	@%p76 bra 	$L__BB0_22;
	setp.num.f64 	%p77, %fd58, %fd58;
	@%p77 bra 	$L__BB0_20;
	mov.f64 	%fd189, 0d4000000000000000;
	add.rn.f64 	%fd257, %fd58, %fd189;
	bra.uni 	$L__BB0_22;
$L__BB0_20:
	setp.neu.f64 	%p78, %fd39, 0d7FF0000000000000;
	@%p78 bra 	$L__BB0_22;
	setp.lt.s32 	%p79, %r12, 0;
	setp.eq.s32 	%p80, %r10, 1062207488;
	setp.lt.s32 	%p81, %r60, 0;
	selp.b32 	%r126, 0, 2146435072, %p81;
	and.b32  	%r127, %r60, 2147483647;
	setp.ne.s32 	%p82, %r127, 1071644672;
	or.b32  	%r128, %r126, -2147483648;
	selp.b32 	%r129, %r128, %r126, %p82;
	selp.b32 	%r130, %r129, %r126, %p80;
	selp.b32 	%r131, %r130, %r126, %p79;
	mov.b32 	%r132, 0;
	mov.b64 	%fd257, {%r132, %r131};
$L__BB0_22:
	ld.param.u64 	%rd103, [_Z23surface_redistance_stepPdPKdS1_S1_S1_S1_S1_S1_S1_S1_S1_S1_S1_iiidddi_param_2];
	abs.f64 	%fd190, %fd36;
	add.u64 	%rd72, %SPL, 72;
	add.u64 	%rd74, %SPL, 176;
	add.u64 	%rd76, %SPL, 280;
	setp.eq.f64 	%p83, %fd58, 0d3FF0000000000000;
	selp.f64 	%fd191, 0d3FF0000000000000, %fd257, %p83;
	abs.f64 	%fd192, %fd37;
	setp.lt.f64 	%p84, %fd190, %fd192;
	selp.f64 	%fd193, %fd36, %fd37, %p84;
	mul.f64 	%fd194, %fd193, 0d3FE0000000000000;
	setp.lt.f64 	%p85, %fd38, 0d0000000000000000;
	selp.f64 	%fd195, 0d0000000000000000, %fd194, %p85;
	div.rn.f64 	%fd196, %fd195, %fd191;
	setp.eq.f64 	%p86, %fd34, %fd58;
	selp.f64 	%fd197, %fd33, 0d0000000000000000, %p86;
	sub.f64 	%fd198, %fd197, %fd5;
	div.rn.f64 	%fd199, %fd198, %fd34;
	mul.f64 	%fd200, %fd34, %fd196;
	sub.f64 	%fd201, %fd199, %fd200;
	add.f64 	%fd202, %fd32, %fd32;
	sub.f64 	%fd203, %fd5, %fd202;
	add.f64 	%fd204, %fd31, %fd203;
	mul.f64 	%fd205, %fd204, %fd36;
	setp.lt.f64 	%p87, %fd205, 0d0000000000000000;
	abs.f64 	%fd206, %fd204;
	setp.lt.f64 	%p88, %fd190, %fd206;
	selp.f64 	%fd207, %fd36, %fd204, %p88;
	mul.f64 	%fd208, %fd207, 0d3FE0000000000000;
	selp.f64 	%fd209, 0d0000000000000000, %fd208, %p87;
	div.rn.f64 	%fd210, %fd209, %fd191;
	setp.eq.f64 	%p89, %fd35, %fd58;
	selp.f64 	%fd211, %fd32, 0d0000000000000000, %p89;
	sub.f64 	%fd212, %fd5, %fd211;
	div.rn.f64 	%fd213, %fd212, %fd35;
	fma.rn.f64 	%fd214, %fd35, %fd210, %fd213;
	mov.b64 	%rd77, 0;
	st.local.u64 	[%rd3+8], %rd77;
	st.local.f64 	[%rd3], %fd201;
	st.local.f64 	[%rd3+16], %fd214;
	mov.b32 	%r134, -1;
	st.local.v2.u32 	[%rd72], {%r134, %r134};
	st.local.v2.u32 	[%rd72+8], {%r134, %r134};
	mov.b32 	%r135, 1;
	st.local.v2.u32 	[%rd72+16], {%r135, %r135};
	st.local.v2.u32 	[%rd72+24], {%r135, %r135};
	mov.b32 	%r138, 0;
	st.local.v2.u32 	[%rd72+32], {%r138, %r138};
	st.local.v2.u32 	[%rd72+40], {%r138, %r138};
	st.local.v2.u32 	[%rd72+48], {%r134, %r134};
	st.local.v2.u32 	[%rd72+56], {%r135, %r135};
	st.local.v2.u32 	[%rd72+64], {%r134, %r134};
	st.local.v2.u32 	[%rd72+72], {%r135, %r135};
	st.local.v2.u32 	[%rd72+80], {%r134, %r135};
	st.local.v2.u32 	[%rd72+88], {%r138, %r138};
	st.local.v2.u32 	[%rd72+96], {%r138, %r138};
	st.local.v2.u32 	[%rd74], {%r134, %r134};
	st.local.v2.u32 	[%rd74+8], {%r135, %r135};
	st.local.v2.u32 	[%rd74+16], {%r134, %r134};
	st.local.v2.u32 	[%rd74+24], {%r135, %r135};
	st.local.v2.u32 	[%rd74+32], {%r134, %r134};
	st.local.v2.u32 	[%rd74+40], {%r135, %r135};
	st.local.v2.u32 	[%rd74+48], {%r138, %r138};
	st.local.v2.u32 	[%rd74+56], {%r138, %r138};
	st.local.v2.u32 	[%rd74+64], {%r134, %r135};
	st.local.v2.u32 	[%rd74+72], {%r134, %r135};
	st.local.v2.u32 	[%rd74+80], {%r138, %r138};
	st.local.v2.u32 	[%rd74+88], {%r134, %r135};
	st.local.v2.u32 	[%rd74+96], {%r138, %r138};
	st.local.v2.u32 	[%rd76], {%r134, %r135};
	st.local.v2.u32 	[%rd76+8], {%r134, %r135};
	st.local.v2.u32 	[%rd76+16], {%r134, %r135};
	st.local.v2.u32 	[%rd76+24], {%r134, %r135};
	st.local.v2.u32 	[%rd76+32], {%r134, %r135};
	st.local.v2.u32 	[%rd76+40], {%r134, %r135};
	st.local.v2.u32 	[%rd76+48], {%r134, %r135};
	st.local.v2.u32 	[%rd76+56], {%r134, %r135};
	st.local.v2.u32 	[%rd76+64], {%r138, %r138};
	st.local.v2.u32 	[%rd76+72], {%r138, %r138};
	st.local.v2.u32 	[%rd76+80], {%r138, %r138};
	st.local.v2.u32 	[%rd76+88], {%r138, %r138};
	st.local.v2.u32 	[%rd76+96], {%r134, %r135};
	cvta.to.global.u64 	%rd78, %rd17;
	add.s64 	%rd80, %rd78, %rd53;
	ld.global.f64 	%fd46, [%rd80];
	cvta.to.global.u64 	%rd81, %rd18;
	add.s64 	%rd82, %rd81, %rd53;
	ld.global.f64 	%fd47, [%rd82];
	cvta.to.global.u64 	%rd83, %rd19;
	add.s64 	%rd84, %rd83, %rd53;
	ld.global.f64 	%fd48, [%rd84];
	cvta.to.global.u64 	%rd85, %rd103;
	add.s64 	%rd86, %rd85, %rd53;
	ld.global.f64 	%fd49, [%rd86];
	add.s64 	%rd106, %rd76, 4;
	add.s64 	%rd105, %rd74, 4;
	add.s64 	%rd104, %rd72, 4;
	mov.u32 	%r139, %r138;
$L__BB0_23:
	ld.local.u32 	%r15, [%rd104+-4];
	mul.wide.s32 	%rd87, %r15, 8;
	add.s64 	%rd88, %rd1, %rd87;
	ld.local.f64 	%fd215, [%rd88+8];
	ld.local.u32 	%r16, [%rd105+-4];
	mul.wide.s32 	%rd89, %r16, 8;
	add.s64 	%rd90, %rd2, %rd89;
	ld.local.f64 	%fd216, [%rd90+8];
	ld.local.u32 	%r17, [%rd106+-4];
	mul.wide.s32 	%rd91, %r17, 8;
	add.s64 	%rd92, %rd3, %rd91;
	ld.local.f64 	%fd217, [%rd92+8];
	fma.rn.f64 	%fd218, %fd46, %fd215, %fd47;
	add.f64 	%fd219, %fd218, %fd216;
	fma.rn.f64 	%fd220, %fd48, %fd217, %fd219;
	mul.f64 	%fd221, %fd46, %fd220;
	sub.f64 	%fd222, %fd215, %fd221;
	mul.f64 	%fd50, %fd49, %fd222;
	mul.f64 	%fd223, %fd47, %fd220;
	sub.f64 	%fd224, %fd216, %fd223;
	mul.f64 	%fd51, %fd49, %fd224;
	mul.f64 	%fd225, %fd48, %fd220;
	sub.f64 	%fd226, %fd217, %fd225;
	mul.f64 	%fd52, %fd49, %fd226;
	cvt.rn.f64.s32 	%fd227, %r15;
	mul.f64 	%fd228, %fd50, %fd227;
	setp.gt.f64 	%p91, %fd228, 0d0000000000000000;
	mov.pred 	%p119, -1;
	@%p91 bra 	$L__BB0_25;
	setp.eq.s32 	%p92, %r15, 0;
	setp.eq.f64 	%p93, %fd50, 0d0000000000000000;
	and.pred  	%p119, %p92, %p93;
$L__BB0_25:
	cvt.rn.f64.s32 	%fd229, %r16;
	mul.f64 	%fd230, %fd51, %fd229;
	setp.gt.f64 	%p95, %fd230, 0d0000000000000000;
	mov.pred 	%p120, -1;
	@%p95 bra 	$L__BB0_27;
	setp.eq.s32 	%p96, %r16, 0;
	setp.eq.f64 	%p97, %fd51, 0d0000000000000000;
	and.pred  	%p120, %p97, %p96;
$L__BB0_27:
	cvt.rn.f64.s32 	%fd231, %r17;
	mul.f64 	%fd232, %fd52, %fd231;
	setp.gt.f64 	%p99, %fd232, 0d0000000000000000;
	mov.pred 	%p121, -1;
	@%p99 bra 	$L__BB0_29;
	setp.eq.s32 	%p100, %r17, 0;
	setp.eq.f64 	%p101, %fd52, 0d0000000000000000;
	and.pred  	%p121, %p101, %p100;
$L__BB0_29:
	and.pred  	%p103, %p119, %p120;
	and.pred  	%p104, %p103, %p121;
	selp.u32 	%r136, 1, 0, %p104;
	add.s32 	%r18, %r139, %r136;
	ld.local.u32 	%r19, [%rd104];
	mul.wide.s32 	%rd93, %r19, 8;
	add.s64 	%rd94, %rd1, %rd93;
	ld.local.f64 	%fd233, [%rd94+8];
	ld.local.u32 	%r20, [%rd105];
	mul.wide.s32 	%rd95, %r20, 8;
	add.s64 	%rd96, %rd2, %rd95;
	ld.local.f64 	%fd234, [%rd96+8];
	ld.local.u32 	%r21, [%rd106];
	mul.wide.s32 	%rd97, %r21, 8;
	add.s64 	%rd98, %rd3, %rd97;
	ld.local.f64 	%fd235, [%rd98+8];
	fma.rn.f64 	%fd236, %fd46, %fd233, %fd47;
	add.f64 	%fd237, %fd236, %fd234;
	fma.rn.f64 	%fd238, %fd48, %fd235, %fd237;
	mul.f64 	%fd239, %fd46, %fd238;
	sub.f64 	%fd240, %fd233, %fd239;
	mul.f64 	%fd53, %fd49, %fd240;
	mul.f64 	%fd241, %fd47, %fd238;
	sub.f64 	%fd242, %fd234, %fd241;
	mul.f64 	%fd54, %fd49, %fd242;
	mul.f64 	%fd243, %fd48, %fd238;
	sub.f64 	%fd244, %fd235, %fd243;
	mul.f64 	%fd55, %fd49, %fd244;
	cvt.rn.f64.s32 	%fd245, %r19;
	mul.f64 	%fd246, %fd53, %fd245;
	setp.gt.f64 	%p105, %fd246, 0d0000000000000000;
	mov.pred 	%p122, -1;
	@%p105 bra 	$L__BB0_31;
	setp.eq.s32 	%p106, %r19, 0;
	setp.eq.f64 	%p107, %fd53, 0d0000000000000000;
	and.pred  	%p122, %p106, %p107;
$L__BB0_31:
	cvt.rn.f64.s32 	%fd247, %r20;
	mul.f64 	%fd248, %fd54, %fd247;
	setp.gt.f64 	%p109, %fd248, 0d0000000000000000;
	mov.pred 	%p123, -1;
	@%p109 bra 	$L__BB0_33;
	setp.eq.s32 	%p110, %r20, 0;
	setp.eq.f64 	%p111, %fd54, 0d0000000000000000;
	and.pred  	%p123, %p111, %p110;
$L__BB0_33:
	cvt.rn.f64.s32 	%fd249, %r21;
	mul.f64 	%fd250, %fd55, %fd249;
	setp.gt.f64 	%p113, %fd250, 0d0000000000000000;
	mov.pred 	%p124, -1;
	@%p113 bra 	$L__BB0_35;
	setp.eq.s32 	%p114, %r21, 0;
	setp.eq.f64 	%p115, %fd55, 0d0000000000000000;
	and.pred  	%p124, %p115, %p114;
$L__BB0_35:
	and.pred  	%p116, %p122, %p123;
	and.pred  	%p117, %p116, %p124;
	selp.u32 	%r137, 1, 0, %p117;
	add.s32 	%r139, %r18, %r137;
	add.s32 	%r138, %r138, 2;
	add.s64 	%rd106, %rd106, 8;
	add.s64 	%rd105, %rd105, 8;
	add.s64 	%rd104, %rd104, 8;
	setp.ne.s32 	%p118, %r138, 26;
	@%p118 bra 	$L__BB0_23;
	ld.param.u64 	%rd102, [_Z23surface_redistance_stepPdPKdS1_S1_S1_S1_S1_S1_S1_S1_S1_S1_S1_iiidddi_param_0];
	cvt.rn.f64.u32 	%fd251, %r139;
	cvta.to.global.u64 	%rd99, %rd102;
	add.s64 	%rd101, %rd99, %rd53;
	st.global.f64 	[%rd101], %fd251;
$L__BB0_37:
	ret;

}
.func  (.param .b64 func_retval0) __internal_accurate_pow(
	.param .b64 __internal_accurate_pow_param_0
)
{
	.reg .pred 	%p<8>;
	.reg .b32 	%r<49>;
	.reg .b32 	%f<3>;
	.reg .b64 	%fd<109>;

	ld.param.f64 	%fd10, [__internal_accurate_pow_param_0];
	{
	.reg .b32 %temp; 
	mov.b64 	{%temp, %r46}, %fd10;
	}
	{
	.reg .b32 %temp; 
	mov.b64 	{%r45, %temp}, %fd10;
	}
	shr.u32 	%r47, %r46, 20;
	setp.gt.u32 	%p1, %r46, 1048575;
	@%p1 bra 	$L__BB1_2;
	mul.f64 	%fd11, %fd10, 0d4350000000000000;
	{
	.reg .b32 %temp; 
	mov.b64 	{%temp, %r46}, %fd11;
	}
	{
	.reg .b32 %temp; 
	mov.b64 	{%r45, %temp}, %fd11;
	}
	shr.u32 	%r16, %r46, 20;
	add.s32 	%r47, %r16, -54;
$L__BB1_2:
	add.s32 	%r48, %r47, -1023;
	and.b32  	%r17, %r46, -2146435073;
	or.b32  	%r18, %r17, 1072693248;
	mov.b64 	%fd107, {%r45, %r18};
	setp.lt.u32 	%p2, %r18, 1073127583;
	@%p2 bra 	$L__BB1_4;
	{
	.reg .b32 %temp; 
	mov.b64 	{%r19, %temp}, %fd107;
	}
	{
	.reg .b32 %temp; 
	mov.b64 	{%temp, %r20}, %fd107;
	}
	add.s32 	%r21, %r20, -1048576;
	mov.b64 	%fd107, {%r19, %r21};
	add.s32 	%r48, %r47, -1022;
$L__BB1_4:
	add.f64 	%fd12, %fd107, 0dBFF0000000000000;
	add.f64 	%fd13, %fd107, 0d3FF0000000000000;
	rcp.approx.ftz.f64 	%fd14, %fd13;
	neg.f64 	%fd15, %fd13;
	fma.rn.f64 	%fd16, %fd15, %fd14, 0d3FF0000000000000;
	fma.rn.f64 	%fd17, %fd16, %fd16, %fd16;
	fma.rn.f64 	%fd18, %fd17, %fd14, %fd14;
	mul.f64 	%fd19, %fd12, %fd18;
	fma.rn.f64 	%fd20, %fd12, %fd18, %fd19;
	mul.f64 	%fd21, %fd20, %fd20;
	fma.rn.f64 	%fd22, %fd21, 0d3EB0F5FF7D2CAFE2, 0d3ED0F5D241AD3B5A;
	fma.rn.f64 	%fd23, %fd22, %fd21, 0d3EF3B20A75488A3F;
	fma.rn.f64 	%fd24, %fd23, %fd21, 0d3F1745CDE4FAECD5;
	fma.rn.f64 	%fd25, %fd24, %fd21, 0d3F3C71C7258A578B;
	fma.rn.f64 	%fd26, %fd25, %fd21, 0d3F6249249242B910;
	fma.rn.f64 	%fd27, %fd26, %fd21, 0d3F89999999999DFB;
	sub.f64 	%fd28, %fd12, %fd20;
	add.f64 	%fd29, %fd28, %fd28;
	neg.f64 	%fd30, %fd20;
	fma.rn.f64 	%fd31, %fd30, %fd12, %fd29;
	mul.f64 	%fd32, %fd18, %fd31;
	fma.rn.f64 	%fd33, %fd21, %fd27, 0d3FB5555555555555;
	mov.f64 	%fd34, 0d3FB5555555555555;
	sub.f64 	%fd35, %fd34, %fd33;
	fma.rn.f64 	%fd36, %fd21, %fd27, %fd35;
	add.f64 	%fd37, %fd36, 0dBC46A4CB00B9E7B0;
	add.f64 	%fd38, %fd33, %fd37;
	sub.f64 	%fd39, %fd33, %fd38;
	add.f64 	%fd40, %fd37, %fd39;
	mul.rn.f64 	%fd41, %fd20, %fd20;
	neg.f64 	%fd42, %fd41;
	fma.rn.f64 	%fd43, %fd20, %fd20, %fd42;
	{
	.reg .b32 %temp; 
	mov.b64 	{%r22, %temp}, %fd32;
	}
	{
	.reg .b32 %temp; 
	mov.b64 	{%temp, %r23}, %fd32;
	}
	add.s32 	%r24, %r23, 1048576;
	mov.b64 	%fd44, {%r22, %r24};
	fma.rn.f64 	%fd45, %fd20, %fd44, %fd43;
	mul.rn.f64 	%fd46, %fd41, %fd20;
	neg.f64 	%fd47, %fd46;
	fma.rn.f64 	%fd48, %fd41, %fd20, %fd47;
	fma.rn.f64 	%fd49, %fd41, %fd32, %fd48;
	fma.rn.f64 	%fd50, %fd45, %fd20, %fd49;
	mul.rn.f64 	%fd51, %fd38, %fd46;
	neg.f64 	%fd52, %fd51;
	fma.rn.f64 	%fd53, %fd38, %fd46, %fd52;
	fma.rn.f64 	%fd54, %fd38, %fd50, %fd53;
	fma.rn.f64 	%fd55, %fd40, %fd46, %fd54;
	add.f64 	%fd56, %fd51, %fd55;
	sub.f64 	%fd57, %fd51, %fd56;
	add.f64 	%fd58, %fd55, %fd57;
	add.f64 	%fd59, %fd20, %fd56;
	sub.f64 	%fd60, %fd20, %fd59;
	add.f64 	%fd61, %fd56, %fd60;
	add.f64 	%fd62, %fd58, %fd61;
	add.f64 	%fd63, %fd32, %fd62;
	add.f64 	%fd64, %fd59, %fd63;
	sub.f64 	%fd65, %fd59, %fd64;
	add.f64 	%fd66, %fd63, %fd65;
	xor.b32  	%r25, %r48, -2147483648;
	mov.b32 	%r26, 1127219200;
	mov.b64 	%fd67, {%r25, %r26};
	mov.b32 	%r27, -2147483648;
	mov.b64 	%fd68, {%r27, %r26};
	sub.f64 	%fd69, %fd67, %fd68;
	fma.rn.f64 	%fd70, %fd69, 0d3FE62E42FEFA39EF, %fd64;
	fma.rn.f64 	%fd71, %fd69, 0dBFE62E42FEFA39EF, %fd70;
	sub.f64 	%fd72, %fd71, %fd64;
	sub.f64 	%fd73, %fd66, %fd72;
	fma.rn.f64 	%fd74, %fd69, 0d3C7ABC9E3B39803F, %fd73;
	add.f64 	%fd75, %fd70, %fd74;
	sub.f64 	%fd76, %fd70, %fd75;
	add.f64 	%fd77, %fd74, %fd76;
	mov.f64 	%fd78, 0d4000000000000000;
	{
	.reg .b32 %temp; 
	mov.b64 	{%temp, %r28}, %fd78;
	}
	{
	.reg .b32 %temp; 
	mov.b64 	{%r29, %temp}, %fd78;
	}
	shl.b32 	%r30, %r28, 1;
	setp.gt.u32 	%p3, %r30, -33554433;
	and.b32  	%r31, %r28, -15728641;
	selp.b32 	%r32, %r31, %r28, %p3;
	mov.b64 	%fd79, {%r29, %r32};
	mul.rn.f64 	%fd80, %fd75, %fd79;
	neg.f64 	%fd81, %fd80;
	fma.rn.f64 	%fd82, %fd75, %fd79, %fd81;
	fma.rn.f64 	%fd83, %fd77, %fd79, %fd82;
	add.f64 	%fd4, %fd80, %fd83;
	sub.f64 	%fd84, %fd80, %fd4;
	add.f64 	%fd5, %fd83, %fd84;
	fma.rn.f64 	%fd85, %fd4, 0d3FF71547652B82FE, 0d4338000000000000;
	{
	.reg .b32 %temp; 
	mov.b64 	{%r13, %temp}, %fd85;
	}
	mov.f64 	%fd86, 0dC338000000000000;
	add.rn.f64 	%fd87, %fd85, %fd86;
	fma.rn.f64 	%fd88, %fd87, 0dBFE62E42FEFA39EF, %fd4;
	fma.rn.f64 	%fd89, %fd87, 0dBC7ABC9E3B39803F, %fd88;
	fma.rn.f64 	%fd90, %fd89, 0d3E5ADE1569CE2BDF, 0d3E928AF3FCA213EA;
	fma.rn.f64 	%fd91, %fd90, %fd89, 0d3EC71DEE62401315;
	fma.rn.f64 	%fd92, %fd91, %fd89, 0d3EFA01997C89EB71;
	fma.rn.f64 	%fd93, %fd92, %fd89, 0d3F2A01A014761F65;
	fma.rn.f64 	%fd94, %fd93, %fd89, 0d3F56C16C1852B7AF;
	fma.rn.f64 	%fd95, %fd94, %fd89, 0d3F81111111122322;
	fma.rn.f64 	%fd96, %fd95, %fd89, 0d3FA55555555502A1;
	fma.rn.f64 	%fd97, %fd96, %fd89, 0d3FC5555555555511;
	fma.rn.f64 	%fd98, %fd97, %fd89, 0d3FE000000000000B;
	fma.rn.f64 	%fd99, %fd98, %fd89, 0d3FF0000000000000;
	fma.rn.f64 	%fd100, %fd99, %fd89, 0d3FF0000000000000;
	{
	.reg .b32 %temp; 
	mov.b64 	{%r14, %temp}, %fd100;
	}
	{
	.reg .b32 %temp; 
	mov.b64 	{%temp, %r15}, %fd100;
	}
	shl.b32 	%r33, %r13, 20;
	add.s32 	%r34, %r33, %r15;
	mov.b64 	%fd108, {%r14, %r34};
	{
	.reg .b32 %temp; 
	mov.b64 	{%temp, %r35}, %fd4;
	}
	mov.b32 	%f2, %r35;
	abs.f32 	%f1, %f2;
	setp.lt.f32 	%p4, %f1, 0f4086232B;
	@%p4 bra 	$L__BB1_7;
	setp.lt.f64 	%p5, %fd4, 0d0000000000000000;
	add.f64 	%fd101, %fd4, 0d7FF0000000000000;
	selp.f64 	%fd108, 0d0000000000000000, %fd101, %p5;
	setp.geu.f32 	%p6, %f1, 0f40874800;
	@%p6 bra 	$L__BB1_7;
	shr.u32 	%r36, %r13, 31;
	add.s32 	%r37, %r13, %r36;
	shr.s32 	%r38, %r37, 1;
	shl.b32 	%r39, %r38, 20;
	add.s32 	%r40, %r15, %r39;
	mov.b64 	%fd102, {%r14, %r40};
	sub.s32 	%r41, %r13, %r38;
	shl.b32 	%r42, %r41, 20;
	add.s32 	%r43, %r42, 1072693248;
	mov.b32 	%r44, 0;
	mov.b64 	%fd103, {%r44, %r43};
	mul.f64 	%fd108, %fd103, %fd102;
$L__BB1_7:
	abs.f64 	%fd104, %fd108;
	setp.eq.f64 	%p7, %fd104, 0d7FF0000000000000;
	fma.rn.f64 	%fd105, %fd108, %fd5, %fd108;
	selp.f64 	%fd106, %fd108, %fd105, %p7;
	st.param.f64 	[func_retval0], %fd106;
	ret;

}


// ===== COMPILED SASS (sm_100) =====

	.target	sm_100

	.elftype	@"ET_EXEC"


//--------------------- .note.nv.tkinfo           --------------------------
	.section	.note.nv.tkinfo,"",@"SHT_NOTE"
	.sectionflags	@"SHF_NOTE_NV_TKINFO"
	.tkinfo
        /*0018*/ 	.word	0x00000002
        /*0030*/ 	.string	""
        /*0030*/ 	.string	"ptxas"
        /*0030*/ 	.string	"Cuda compilation tools, release 13.0, V13.0.88"
        /*0030*/ 	.string	"Build cuda_13.0.r13.0/compiler.36424714_0"
        /*0030*/ 	.string	"-arch sm_100 -m 64 "



//--------------------- .note.nv.cuinfo           --------------------------
	.section	.note.nv.cuinfo,"",@"SHT_NOTE"
	.sectionflags	@"SHF_NOTE_NV_CUINFO"
        /*0018*/ 	.short	0x0002
        /*001a*/ 	.short	0x0064
        /*001c*/ 	.short	0x0082
	.zero		2


//--------------------- .nv.info                  --------------------------
	.section	.nv.info,"",@"SHT_CUDA_INFO"
	.align	4


	//----- nvinfo : EIATTR_REGCOUNT
	.align		4
        /*0000*/ 	.byte	0x04, 0x2f
        /*0002*/ 	.short	(.L_1 - .L_0)
	.align		4
.L_0:
        /*0004*/ 	.word	index@(_Z23surface_redistance_stepPdPKdS1_S1_S1_S1_S1_S1_S1_S1_S1_S1_S1_iiidddi)
        /*0008*/ 	.word	0x0000003a


	//----- nvinfo : EIATTR_FRAME_SIZE
	.align		4
.L_1:
        /*000c*/ 	.byte	0x04, 0x11
        /*000e*/ 	.short	(.L_3 - .L_2)
	.align		4
.L_2:
        /*0010*/ 	.word	index@($_Z23surface_redistance_stepPdPKdS1_S1_S1_S1_S1_S1_S1_S1_S1_S1_S1_iiidddi$__internal_accurate_pow)
        /*0014*/ 	.word	0x00000180


	//----- nvinfo : EIATTR_FRAME_SIZE
	.align		4
.L_3:
        /*0018*/ 	.byte	0x04, 0x11
        /*001a*/ 	.short	(.L_5 - .L_4)
	.align		4
.L_4:
        /*001c*/ 	.word	index@($__internal_0_$__cuda_sm20_div_rn_f64_full)
        /*0020*/ 	.word	0x00000180


	//----- nvinfo : EIATTR_FRAME_SIZE
	.align		4
.L_5:
        /*0024*/ 	.byte	0x04, 0x11
        /*0026*/ 	.short	(.L_7 - .L_6)
	.align		4
.L_6:
        /*0028*/ 	.word	index@(_Z23surface_redistance_stepPdPKdS1_S1_S1_S1_S1_S1_S1_S1_S1_S1_S1_iiidddi)
        /*002c*/ 	.word	0x00000180


	//----- nvinfo : EIATTR_MIN_STACK_SIZE
	.align		4
.L_7:
        /*0030*/ 	.byte	0x04, 0x12
        /*0032*/ 	.short	(.L_9 - .L_8)
	.align		4
.L_8:
        /*0034*/ 	.word	index@(_Z23surface_redistance_stepPdPKdS1_S1_S1_S1_S1_S1_S1_S1_S1_S1_S1_iiidddi)
        /*0038*/ 	.word	0x00000180
.L_9:


//--------------------- .nv.compat                --------------------------
	.section	.nv.compat,"",@"SHT_CUDA_COMPAT_INFO"
	.align	4
        /*0000*/ 	.byte	0x02, 0x09, 0x00, 0x00, 0x02, 0x02, 0x01, 0x00, 0x02, 0x05, 0x05, 0x00, 0x03, 0x07, 0x01, 0x01
        /*0010*/ 	.byte	0x02, 0x03, 0x00, 0x00, 0x02, 0x06, 0x01, 0x00, 0x04, 0x0b, 0x08, 0x00, 0x01, 0x00, 0x00, 0x00
        /*0020*/ 	.byte	0x00, 0x00, 0x00, 0x00


//--------------------- .nv.info._Z23surface_redistance_stepPdPKdS1_S1_S1_S1_S1_S1_S1_S1_S1_S1_S1_iiidddi --------------------------
	.section	.nv.info._Z23surface_redistance_stepPdPKdS1_S1_S1_S1_S1_S1_S1_S1_S1_S1_S1_iiidddi,"",@"SHT_CUDA_INFO"
	.sectionflags	@""
	.align	4


	//----- nvinfo : EIATTR_CUDA_API_VERSION
	.align		4
        /*0000*/ 	.byte	0x04, 0x37
        /*0002*/ 	.short	(.L_11 - .L_10)
.L_10:
        /*0004*/ 	.word	0x00000082


	//----- nvinfo : EIATTR_KPARAM_INFO
	.align		4
.L_11:
        /*0008*/ 	.byte	0x04, 0x17
        /*000a*/ 	.short	(.L_13 - .L_12)
.L_12:
        /*000c*/ 	.word	0x00000000
        /*0010*/ 	.short	0x0013
        /*0012*/ 	.short	0x0090
        /*0014*/ 	.byte	0x00, 0xf0, 0x11, 0x00


	//----- nvinfo : EIATTR_KPARAM_INFO
	.align		4
.L_13:
        /*0018*/ 	.byte	0x04, 0x17
        /*001a*/ 	.short	(.L_15 - .L_14)
.L_14:
        /*001c*/ 	.word	0x00000000
        /*0020*/ 	.short	0x0012
        /*0022*/ 	.short	0x0088
        /*0024*/ 	.byte	0x00, 0xf0, 0x21, 0x00


	//----- nvinfo : EIATTR_KPARAM_INFO
	.align		4
.L_15:
        /*0028*/ 	.byte	0x04, 0x17
        /*002a*/ 	.short	(.L_17 - .L_16)
.L_16:
        /*002c*/ 	.word	0x00000000
        /*0030*/ 	.short	0x0011
        /*0032*/ 	.short	0x0080
        /*0034*/ 	.byte	0x00, 0xf0, 0x21, 0x00


	//----- nvinfo : EIATTR_KPARAM_INFO
	.align		4
.L_17:
        /*0038*/ 	.byte	0x04, 0x17
        /*003a*/ 	.short	(.L_19 - .L_18)
.L_18:
        /*003c*/ 	.word	0x00000000
        /*0040*/ 	.short	0x0010
        /*0042*/ 	.short	0x0078
        /*0044*/ 	.byte	0x00, 0xf0, 0x21, 0x00


	//----- nvinfo : EIATTR_KPARAM_INFO
	.align		4
.L_19:
        /*0048*/ 	.byte	0x04, 0x17
        /*004a*/ 	.short	(.L_21 - .L_20)
.L_20:
        /*004c*/ 	.word	0x00000000
        /*0050*/ 	.short	0x000f
        /*0052*/ 	.short	0x0070
        /*0054*/ 	.byte	0x00, 0xf0, 0x11, 0x00


	//----- nvinfo : EIATTR_KPARAM_INFO
	.align		4
.L_21:
        /*0058*/ 	.byte	0x04, 0x17
        /*005a*/ 	.short	(.L_23 - .L_22)
.L_22:
        /*005c*/ 	.word	0x00000000
        /*0060*/ 	.short	0x000e
        /*0062*/ 	.short	0x006c
        /*0064*/ 	.byte	0x00, 0xf0, 0x11, 0x00


	//----- nvinfo : EIATTR_KPARAM_INFO
	.align		4
.L_23:
        /*0068*/ 	.byte	0x04, 0x17
        /*006a*/ 	.short	(.L_25 - .L_24)
.L_24:
        /*006c*/ 	.word	0x00000000
        /*0070*/ 	.short	0x000d
        /*0072*/ 	.short	0x0068
        /*0074*/ 	.byte	0x00, 0xf0, 0x11, 0x00


	//----- nvinfo : EIATTR_KPARAM_INFO
	.align		4
.L_25:
        /*0078*/ 	.byte	0x04, 0x17
        /*007a*/ 	.short	(.L_27 - .L_26)
.L_26:
        /*007c*/ 	.word	0x00000000
        /*0080*/ 	.short	0x000c
        /*0082*/ 	.short	0x0060
        /*0084*/ 	.byte	0x00, 0xf5, 0x21, 0x00


	//----- nvinfo : EIATTR_KPARAM_INFO
	.align		4
.L_27:
        /*0088*/ 	.byte	0x04, 0x17
        /*008a*/ 	.short	(.L_29 - .L_28)
.L_28:
        /*008c*/ 	.word	0x00000000
        /*0090*/ 	.short	0x000b
        /*0092*/ 	.short	0x0058
        /*0094*/ 	.byte	0x00, 0xf5, 0x21, 0x00


	//----- nvinfo : EIATTR_KPARAM_INFO
	.align		4
.L_29:
        /*0098*/ 	.byte	0x04, 0x17
        /*009a*/ 	.short	(.L_31 - .L_30)
.L_30:
        /*009c*/ 	.word	0x00000000
        /*00a0*/ 	.short	0x000a
        /*00a2*/ 	.short	0x0050
        /*00a4*/ 	.byte	0x00, 0xf5, 0x21, 0x00


	//----- nvinfo : EIATTR_KPARAM_INFO
	.align		4
.L_31:
        /*00a8*/ 	.byte	0x04, 0x17
        /*00aa*/ 	.short	(.L_33 - .L_32)
.L_32:
        /*00ac*/ 	.word	0x00000000
        /*00b0*/ 	.short	0x0009
        /*00b2*/ 	.short	0x0048
        /*00b4*/ 	.byte	0x00, 0xf5, 0x21, 0x00


	//----- nvinfo : EIATTR_KPARAM_INFO
	.align		4
.L_33:
        /*00b8*/ 	.byte	0x04, 0x17
        /*00ba*/ 	.short	(.L_35 - .L_34)
.L_34:
        /*00bc*/ 	.word	0x00000000
        /*00c0*/ 	.short	0x0008
        /*00c2*/ 	.short	0x0040
        /*00c4*/ 	.byte	0x00, 0xf5, 0x21, 0x00


	//----- nvinfo : EIATTR_KPARAM_INFO
	.align		4
.L_35:
        /*00c8*/ 	.byte	0x04, 0x17
        /*00ca*/ 	.short	(.L_37 - .L_36)
.L_36:
        /*00cc*/ 	.word	0x00000000
        /*00d0*/ 	.short	0x0007
        /*00d2*/ 	.short	0x0038
        /*00d4*/ 	.byte	0x00, 0xf5, 0x21, 0x00


	//----- nvinfo : EIATTR_KPARAM_INFO
	.align		4
.L_37:
        /*00d8*/ 	.byte	0x04, 0x17
        /*00da*/ 	.short	(.L_39 - .L_38)
.L_38:
        /*00dc*/ 	.word	0x00000000
        /*00e0*/ 	.short	0x0006
        /*00e2*/ 	.short	0x0030
        /*00e4*/ 	.byte	0x00, 0xf5, 0x21, 0x00


	//----- nvinfo : EIATTR_KPARAM_INFO
	.align		4
.L_39:
        /*00e8*/ 	.byte	0x04, 0x17
        /*00ea*/ 	.short	(.L_41 - .L_40)
.L_40:
        /*00ec*/ 	.word	0x00000000
        /*00f0*/ 	.short	0x0005
        /*00f2*/ 	.short	0x0028
        /*00f4*/ 	.byte	0x00, 0xf5, 0x21, 0x00


	//----- nvinfo : EIATTR_KPARAM_INFO
	.align		4
.L_41:
        /*00f8*/ 	.byte	0x04, 0x17
        /*00fa*/ 	.short	(.L_43 - .L_42)
.L_42:
        /*00fc*/ 	.word	0x00000000
        /*0100*/ 	.short	0x0004
        /*0102*/ 	.short	0x0020
        /*0104*/ 	.byte	0x00, 0xf5, 0x21, 0x00


	//----- nvinfo : EIATTR_KPARAM_INFO
	.align		4
.L_43:
        /*0108*/ 	.byte	0x04, 0x17
        /*010a*/ 	.short	(.L_45 - .L_44)
.L_44:
        /*010c*/ 	.word	0x00000000
        /*0110*/ 	.short	0x0003
        /*0112*/ 	.short	0x0018
        /*0114*/ 	.byte	0x00, 0xf5, 0x21, 0x00


	//----- nvinfo : EIATTR_KPARAM_INFO
	.align		4
.L_45:
        /*0118*/ 	.byte	0x04, 0x17
        /*011a*/ 	.short	(.L_47 - .L_46)
.L_46:
        /*011c*/ 	.word	0x00000000
        /*0120*/ 	.short	0x0002
        /*0122*/ 	.short	0x0010
        /*0124*/ 	.byte	0x00, 0xf5, 0x21, 0x00


	//----- nvinfo : EIATTR_KPARAM_INFO
	.align		4
.L_47:
        /*0128*/ 	.byte	0x04, 0x17
        /*012a*/ 	.short	(.L_49 - .L_48)
.L_48:
        /*012c*/ 	.word	0x00000000
        /*0130*/ 	.short	0x0001
        /*0132*/ 	.short	0x0008
        /*0134*/ 	.byte	0x00, 0xf5, 0x21, 0x00


	//----- nvinfo : EIATTR_KPARAM_INFO
	.align		4
.L_49:
        /*0138*/ 	.byte	0x04, 0x17
        /*013a*/ 	.short	(.L_51 - .L_50)
.L_50:
        /*013c*/ 	.word	0x00000000
        /*0140*/ 	.short	0x0000
        /*0142*/ 	.short	0x0000
        /*0144*/ 	.byte	0x00, 0xf5, 0x21, 0x00


	//----- nvinfo : EIATTR_SPARSE_MMA_MASK
	.align		4
.L_51:
        /*0148*/ 	.byte	0x03, 0x50
        /*014a*/ 	.short	0x0000


	//----- nvinfo : EIATTR_MAXREG_COUNT
	.align		4
        /*014c*/ 	.byte	0x03, 0x1b
        /*014e*/ 	.short	0x00ff


	//----- nvinfo : EIATTR_MERCURY_ISA_VERSION
	.align		4
        /*0150*/ 	.byte	0x03, 0x5f
        /*0152*/ 	.short	0x0101


	//----- nvinfo : EIATTR_VRC_CTA_INIT_COUNT
	.align		4
        /*0154*/ 	.byte	0x02, 0x4a
	.zero		1
	.zero		1


	//----- nvinfo : EIATTR_EXIT_INSTR_OFFSETS
	.align		4
        /*0158*/ 	.byte	0x04, 0x1c
        /*015a*/ 	.short	(.L_53 - .L_52)


	//   ....[0]....
.L_52:
        /*015c*/ 	.word	0x00000130


	//   ....[1]....
        /*0160*/ 	.word	0x00003950


	//----- nvinfo : EIATTR_CRS_STACK_SIZE
	.align		4
.L_53:
        /*0164*/ 	.byte	0x04, 0x1e
        /*0166*/ 	.short	(.L_55 - .L_54)
.L_54:
        /*0168*/ 	.word	0x00000000


	//----- nvinfo : EIATTR_CBANK_PARAM_SIZE
	.align		4
.L_55:
        /*016c*/ 	.byte	0x03, 0x19
        /*016e*/ 	.short	0x0094


	//----- nvinfo : EIATTR_PARAM_CBANK
	.align		4
        /*0170*/ 	.byte	0x04, 0x0a
        /*0172*/ 	.short	(.L_57 - .L_56)
	.align		4
.L_56:
        /*0174*/ 	.word	index@(.nv.constant0._Z23surface_redistance_stepPdPKdS1_S1_S1_S1_S1_S1_S1_S1_S1_S1_S1_iiidddi)
        /*0178*/ 	.short	0x0380
        /*017a*/ 	.short	0x0094


	//----- nvinfo : EIATTR_SW_WAR
	.align		4
.L_57:
        /*017c*/ 	.byte	0x04, 0x36
        /*017e*/ 	.short	(.L_59 - .L_58)
.L_58:
        /*0180*/ 	.word	0x00000008
.L_59:


//--------------------- .nv.callgraph             --------------------------
	.section	.nv.callgraph,"",@"SHT_CUDA_CALLGRAPH"
	.align	4
	.sectionentsize	8
	.align		4
        /*0000*/ 	.word	0x00000000
	.align		4
        /*0004*/ 	.word	0xffffffff
	.align		4
        /*0008*/ 	.word	0x00000000
	.align		4
        /*000c*/ 	.word	0xfffffffe
	.align		4
        /*0010*/ 	.word	0x00000000
	.align		4
        /*0014*/ 	.word	0xfffffffd
	.align		4
        /*0018*/ 	.word	0x00000000
	.align		4
        /*001c*/ 	.word	0xfffffffc


//--------------------- .text._Z23surface_redistance_stepPdPKdS1_S1_S1_S1_S1_S1_S1_S1_S1_S1_S1_iiidddi --------------------------
	.section	.text._Z23surface_redistance_stepPdPKdS1_S1_S1_S1_S1_S1_S1_S1_S1_S1_S1_iiidddi,"ax",@progbits
	.align	128
        .global         _Z23surface_redistance_stepPdPKdS1_S1_S1_S1_S1_S1_S1_S1_S1_S1_S1_iiidddi
        .type           _Z23surface_redistance_stepPdPKdS1_S1_S1_S1_S1_S1_S1_S1_S1_S1_S1_iiidddi,@function
        .size           _Z23surface_redistance_stepPdPKdS1_S1_S1_S1_S1_S1_S1_S1_S1_S1_S1_iiidddi,(.L_x_36 - _Z23surface_redistance_stepPdPKdS1_S1_S1_S1_S1_S1_S1_S1_S1_S1_S1_iiidddi)
        .other          _Z23surface_redistance_stepPdPKdS1_S1_S1_S1_S1_S1_S1_S1_S1_S1_S1_iiidddi,@"STO_CUDA_ENTRY STV_DEFAULT"
_Z23surface_redistance_stepPdPKdS1_S1_S1_S1_S1_S1_S1_S1_S1_S1_S1_iiidddi:
.text._Z23surface_redistance_stepPdPKdS1_S1_S1_S1_S1_S1_S1_S1_S1_S1_S1_iiidddi:
[----:B------:R-:W0:Y:S01]  /*0000*/  LDC R1, c[0x0][0x37c] ;  /* 0x0000df00ff017b82 */ /* 0x000e220000000800 */
[----:B------:R-:W1:Y:S07]  /*0010*/  S2R R3, SR_TID.Y ;  /* 0x0000000000037919 */ /* 0x000e6e0000002200 */
[----:B------:R-:W2:Y:S01]  /*0020*/  LDC R41, c[0x0][0x360] ;  /* 0x0000d800ff297b82 */ /* 0x000ea20000000800 */
[----:B------:R-:W3:Y:S01]  /*0030*/  LDCU.64 UR8, c[0x0][0x3e8] ;  /* 0x00007d00ff0877ac */ /* 0x000ee20008000a00 */
[----:B0-----:R-:W-:Y:S01]  /*0040*/  VIADD R1, R1, 0xfffffe80 ;  /* 0xfffffe8001017836 */ /* 0x001fe20000000000 */
[----:B------:R-:W2:Y:S01]  /*0050*/  S2R R2, SR_TID.X ;  /* 0x0000000000027919 */ /* 0x000ea20000002100 */
[----:B------:R-:W0:Y:S01]  /*0060*/  LDCU UR4, c[0x0][0x3f0] ;  /* 0x00007e00ff0477ac */ /* 0x000e220008000800 */
[----:B------:R-:W4:Y:S03]  /*0070*/  S2R R4, SR_TID.Z ;  /* 0x0000000000047919 */ /* 0x000f260000002300 */
[----:B------:R-:W1:Y:S08]  /*0080*/  S2UR UR6, SR_CTAID.Y ;  /* 0x00000000000679c3 */ /* 0x000e700000002600 */
[----:B------:R-:W1:Y:S08]  /*0090*/  LDC R0, c[0x0][0x364] ;  /* 0x0000d900ff007b82 */ /* 0x000e700000000800 */
[----:B------:R-:W2:Y:S08]  /*00a0*/  S2UR UR5, SR_CTAID.X ;  /* 0x00000000000579c3 */ /* 0x000eb00000002500 */
[----:B------:R-:W4:Y:S08]  /*00b0*/  S2UR UR7, SR_CTAID.Z ;  /* 0x00000000000779c3 */ /* 0x000f300000002700 */
[----:B------:R-:W4:Y:S01]  /*00c0*/  LDC R9, c[0x0][0x368] ;  /* 0x0000da00ff097b82 */ /* 0x000f220000000800 */
[----:B-1----:R-:W-:-:S05]  /*00d0*/  IMAD R0, R0, UR6, R3 ;  /* 0x0000000600007c24 */ /* 0x002fca000f8e0203 */
[----:B---3--:R-:W-:Y:S01]  /*00e0*/  ISETP.GE.AND P0, PT, R0, UR9, PT ;  /* 0x0000000900007c0c */ /* 0x008fe2000bf06270 */
[----:B--2---:R-:W-:-:S05]  /*00f0*/  IMAD R41, R41, UR5, R2 ;  /* 0x0000000529297c24 */ /* 0x004fca000f8e0202 */
[----:B------:R-:W-:Y:S01]  /*0100*/  ISETP.GE.OR P0, PT, R41, UR8, P0 ;  /* 0x0000000829007c0c */ /* 0x000fe20008706670 */
[----:B----4-:R-:W-:-:S05]  /*0110*/  IMAD R9, R9, UR7, R4 ;  /* 0x0000000709097c24 */ /* 0x010fca000f8e0204 */
[----:B0-----:R-:W-:-:S13]  /*0120*/  ISETP.GE.OR P0, PT, R9, UR4, P0 ;  /* 0x0000000409007c0c */ /* 0x001fda0008706670 */
[----:B------:R-:W-:Y:S05]  /*0130*/  @P0 EXIT ;  /* 0x000000000000094d */ /* 0x000fea0003800000 */
[----:B------:R-:W0:Y:S01]  /*0140*/  I2F.F64.U32 R4, R0 ;  /* 0x0000000000047312 */ /* 0x000e220000201800 */
[----:B------:R-:W-:Y:S01]  /*0150*/  UIADD3 UR5, UPT, UPT, UR9, -0x1, URZ ;  /* 0xffffffff09057890 */ /* 0x000fe2000fffe0ff */
[----:B------:R-:W-:Y:S01]  /*0160*/  IMAD.MOV.U32 R6, RZ, RZ, RZ ;  /* 0x000000ffff067224 */ /* 0x000fe200078e00ff */
[----:B------:R-:W-:Y:S01]  /*0170*/  UIADD3 UR4, UPT, UPT, UR4, -0x1, URZ ;  /* 0xffffffff04047890 */ /* 0x000fe2000fffe0ff */
[C---:B------:R-:W-:Y:S01]  /*0180*/  VIADD R10, R0.reuse, 0x1 ;  /* 0x00000001000a7836 */ /* 0x040fe20000000000 */
[----:B------:R-:W1:Y:S01]  /*0190*/  LDC.64 R34, c[0x0][0x3b8] ;  /* 0x0000ee00ff227b82 */ /* 0x000e620000000a00 */
[C---:B------:R-:W-:Y:S01]  /*01a0*/  VIADD R14, R0.reuse, 0x2 ;  /* 0x00000002000e7836 */ /* 0x040fe20000000000 */
[----:B------:R-:W2:Y:S01]  /*01b0*/  LDCU.64 UR6, c[0x0][0x358] ;  /* 0x00006b00ff0677ac */ /* 0x000ea20008000a00 */
[----:B------:R-:W-:Y:S02]  /*01c0*/  VIADD R16, R0, 0xffffffff ;  /* 0xffffffff00107836 */ /* 0x000fe40000000000 */
[----:B------:R-:W3:Y:S01]  /*01d0*/  I2F.F64.U32 R2, UR5 ;  /* 0x0000000500027d12 */ /* 0x000ee20008201800 */
[----:B0-----:R-:W-:Y:S01]  /*01e0*/  DSETP.MAX.AND P0, P1, RZ, R4, PT ;  /* 0x00000004ff00722a */ /* 0x001fe2000390f000 */
[----:B------:R-:W-:-:S02]  /*01f0*/  IMAD.MOV.U32 R11, RZ, RZ, R5 ;  /* 0x000000ffff0b7224 */ /* 0x000fc400078e0005 */
[----:B------:R-:W-:-:S04]  /*0200*/  IMAD.MOV.U32 R7, RZ, RZ, R4 ;  /* 0x000000ffff077224 */ /* 0x000fc800078e0004 */
[----:B------:R-:W-:Y:S01]  /*0210*/  I2F.F64.U32 R24, UR4 ;  /* 0x0000000400187d12 */ /* 0x000fe20008201800 */
[----:B------:R-:W-:Y:S01]  /*0220*/  IMAD.MOV.U32 R4, RZ, RZ, RZ ;  /* 0x000000ffff047224 */ /* 0x000fe200078e00ff */
[----:B------:R-:W-:Y:S01]  /*0230*/  FSEL R13, R6, R11, P0 ;  /* 0x0000000b060d7208 */ /* 0x000fe20000000000 */
[----:B------:R-:W-:-:S03]  /*0240*/  UIADD3 UR4, UPT, UPT, UR8, -0x1, URZ ;  /* 0xffffffff08047890 */ /* 0x000fc6000fffe0ff */
[----:B------:R-:W-:Y:S02]  /*0250*/  SEL R4, R4, R7, P0 ;  /* 0x0000000704047207 */ /* 0x000fe40000000000 */
[----:B------:R-:W0:Y:S01]  /*0260*/  I2F.F64.U32 R6, R9 ;  /* 0x0000000900067312 */ /* 0x000e220000201800 */
[----:B------:R-:W-:-:S05]  /*0270*/  @P1 LOP3.LUT R13, R11, 0x80000, RZ, 0xfc, !PT ;  /* 0x000800000b0d1812 */ /* 0x000fca00078efcff */
[----:B------:R-:W-:Y:S02]  /*0280*/  IMAD.MOV.U32 R5, RZ, RZ, R13 ;  /* 0x000000ffff057224 */ /* 0x000fe400078e000d */
[----:B------:R-:W4:Y:S04]  /*0290*/  I2F.F64.U32 R10, R10 ;  /* 0x0000000a000a7312 */ /* 0x000f280000201800 */
[----:B---3--:R-:W-:Y:S01]  /*02a0*/  DSETP.GT.AND P0, PT, R4, R2, PT ;  /* 0x000000020400722a */ /* 0x008fe20003f04000 */
[----:B0-----:R-:W-:-:S05]  /*02b0*/  MOV R15, R6 ;  /* 0x00000006000f7202 */ /* 0x001fca0000000f00 */
[----:B------:R-:W-:Y:S02]  /*02c0*/  FSEL R12, R2, R4, P0 ;  /* 0x00000004020c7208 */ /* 0x000fe40000000000 */
[----:B------:R-:W-:Y:S01]  /*02d0*/  FSEL R13, R3, R5, P0 ;  /* 0x00000005030d7208 */ /* 0x000fe20000000000 */
[----:B------:R-:W-:Y:S01]  /*02e0*/  DSETP.MAX.AND P0, P1, RZ, R6, PT ;  /* 0x00000006ff00722a */ /* 0x000fe2000390f000 */
[----:B----4-:R-:W-:Y:S01]  /*02f0*/  IMAD.MOV.U32 R17, RZ, RZ, R10 ;  /* 0x000000ffff117224 */ /* 0x010fe200078e000a */
[----:B------:R-:W-:Y:S01]  /*0300*/  DSETP.MAX.AND P2, P3, RZ, R10, PT ;  /* 0x0000000aff00722a */ /* 0x000fe20003b4f000 */
[----:B------:R-:W-:Y:S01]  /*0310*/  IMAD.MOV.U32 R6, RZ, RZ, RZ ;  /* 0x000000ffff067224 */ /* 0x000fe200078e00ff */
[----:B------:R0:W-:Y:S01]  /*0320*/  F2I.F64.TRUNC R8, R12 ;  /* 0x0000000c00087311 */ /* 0x0001e2000030d100 */
[----:B------:R-:W-:Y:S02]  /*0330*/  IMAD.MOV.U32 R10, RZ, RZ, RZ ;  /* 0x000000ffff0a7224 */ /* 0x000fe400078e00ff */
[----:B------:R-:W-:Y:S01]  /*0340*/  IMAD.MOV.U32 R18, RZ, RZ, R11 ;  /* 0x000000ffff127224 */ /* 0x000fe200078e000b */
[----:B------:R-:W-:Y:S01]  /*0350*/  FSEL R11, R6, R7, P0 ;  /* 0x00000007060b7208 */ /* 0x000fe20000000000 */
[----:B------:R-:W-:Y:S01]  /*0360*/  VIADD R6, R0, 0xfffffffe ;  /* 0xfffffffe00067836 */ /* 0x000fe20000000000 */
[----:B------:R-:W-:-:S02]  /*0370*/  SEL R10, R10, R15, P0 ;  /* 0x0000000f0a0a7207 */ /* 0x000fc40000000000 */
[----:B------:R-:W3:Y:S01]  /*0380*/  I2F.F64.U32 R14, R14 ;  /* 0x0000000e000e7312 */ /* 0x000ee20000201800 */
[----:B0-----:R-:W-:Y:S02]  /*0390*/  CS2R R12, SRZ ;  /* 0x00000000000c7805 */ /* 0x001fe4000001ff00 */
[----:B------:R-:W-:-:S05]  /*03a0*/  @P1 LOP3.LUT R11, R7, 0x80000, RZ, 0xfc, !PT ;  /* 0x00080000070b1812 */ /* 0x000fca00078efcff */
[----:B------:R-:W0:Y:S01]  /*03b0*/  I2F.F64 R4, R41 ;  /* 0x0000002900047312 */ /* 0x000e220000201c00 */
[----:B------:R-:W-:Y:S02]  /*03c0*/  FSEL R13, R13, R18, P2 ;  /* 0x000000120d0d7208 */ /* 0x000fe40001000000 */
[----:B------:R-:W-:Y:S01]  /*03d0*/  SEL R12, R12, R17, P2 ;  /* 0x000000110c0c7207 */ /* 0x000fe20001000000 */
[----:B------:R-:W-:Y:S01]  /*03e0*/  DSETP.GT.AND P2, PT, R10, R24, PT ;  /* 0x000000180a00722a */ /* 0x000fe20003f44000 */
[----:B------:R-:W-:Y:S01]  /*03f0*/  @P3 LOP3.LUT R13, R18, 0x80000, RZ, 0xfc, !PT ;  /* 0x00080000120d3812 */ /* 0x000fe200078efcff */
[----:B---3--:R-:W-:Y:S02]  /*0400*/  IMAD.MOV.U32 R21, RZ, RZ, R14 ;  /* 0x000000ffff157224 */ /* 0x008fe400078e000e */
[----:B------:R-:W3:Y:S01]  /*0410*/  I2F.F64 R16, R16 ;  /* 0x0000001000107312 */ /* 0x000ee20000201c00 */
[----:B------:R-:W-:Y:S01]  /*0420*/  IMAD.MOV.U32 R23, RZ, RZ, R15 ;  /* 0x000000ffff177224 */ /* 0x000fe200078e000f */
[----:B------:R-:W-:Y:S01]  /*0430*/  FSEL R18, R24, R10, P2 ;  /* 0x0000000a18127208 */ /* 0x000fe20001000000 */
[----:B------:R-:W-:Y:S01]  /*0440*/  DSETP.GT.AND P3, PT, R12, R2, PT ;  /* 0x000000020c00722a */ /* 0x000fe20003f64000 */
[----:B------:R-:W-:Y:S01]  /*0450*/  FSEL R19, R25, R11, P2 ;  /* 0x0000000b19137208 */ /* 0x000fe20001000000 */
[----:B------:R-:W-:-:S02]  /*0460*/  DSETP.MAX.AND P2, P6, RZ, R14, PT ;  /* 0x0000000eff00722a */ /* 0x000fc40003e4f000 */
[----:B0-----:R-:W-:Y:S01]  /*0470*/  DSETP.MAX.AND P0, P1, RZ, R4, PT ;  /* 0x00000004ff00722a */ /* 0x001fe2000390f000 */
[----:B------:R-:W0:Y:S01]  /*0480*/  I2F.F64 R6, R6 ;  /* 0x0000000600067312 */ /* 0x000e220000201c00 */
[----:B------:R-:W-:Y:S01]  /*0490*/  MOV R0, R4 ;  /* 0x0000000400007202 */ /* 0x000fe20000000f00 */
[----:B------:R-:W-:Y:S01]  /*04a0*/  IMAD.MOV.U32 R4, RZ, RZ, RZ ;  /* 0x000000ffff047224 */ /* 0x000fe200078e00ff */
[----:B------:R-:W-:Y:S01]  /*04b0*/  FSEL R14, R2, R12, P3 ;  /* 0x0000000c020e7208 */ /* 0x000fe20001800000 */
[----:B------:R-:W-:Y:S01]  /*04c0*/  IMAD.MOV.U32 R12, RZ, RZ, RZ ;  /* 0x000000ffff0c7224 */ /* 0x000fe200078e00ff */
[----:B------:R-:W-:Y:S01]  /*04d0*/  FSEL R15, R3, R13, P3 ;  /* 0x0000000d030f7208 */ /* 0x000fe20001800000 */
[----:B---3--:R-:W-:Y:S01]  /*04e0*/  DSETP.MAX.AND P4, P5, RZ, R16, PT ;  /* 0x00000010ff00722a */ /* 0x008fe20003d8f000 */
[----:B------:R-:W-:Y:S01]  /*04f0*/  FSEL R13, R4, R23, P2 ;  /* 0x00000017040d7208 */ /* 0x000fe20001000000 */
[----:B------:R-:W-:Y:S01]  /*0500*/  IMAD.MOV.U32 R27, RZ, RZ, R16 ;  /* 0x000000ffff1b7224 */ /* 0x000fe200078e0010 */
[----:B------:R-:W-:Y:S01]  /*0510*/  SEL R12, R12, R21, P2 ;  /* 0x000000150c0c7207 */ /* 0x000fe20001000000 */
[----:B------:R3:W4:Y:S01]  /*0520*/  F2I.F64.TRUNC R11, R18 ;  /* 0x00000012000b7311 */ /* 0x000722000030d100 */
[----:B------:R-:W-:Y:S01]  /*0530*/  @P6 LOP3.LUT R13, R23, 0x80000, RZ, 0xfc, !PT ;  /* 0x00080000170d6812 */ /* 0x000fe200078efcff */
[----:B0-----:R-:W-:Y:S01]  /*0540*/  DSETP.MAX.AND P3, P2, RZ, R6, PT ;  /* 0x00000006ff00722a */ /* 0x001fe20003a6f000 */
[----:B------:R-:W-:Y:S01]  /*0550*/  IMAD.MOV.U32 R21, RZ, RZ, R6 ;  /* 0x000000ffff157224 */ /* 0x000fe200078e0006 */
[----:B------:R-:W-:Y:S01]  /*0560*/  MOV R6, RZ ;  /* 0x000000ff00067202 */ /* 0x000fe20000000f00 */
[----:B------:R-:W-:-:S03]  /*0570*/  IMAD.MOV.U32 R29, RZ, RZ, R7 ;  /* 0x000000ffff1d7224 */ /* 0x000fc600078e0007 */
[----:B------:R0:W2:Y:S01]  /*0580*/  F2I.F64.TRUNC R10, R14 ;  /* 0x0000000e000a7311 */ /* 0x0000a2000030d100 */
[----:B---3--:R-:W-:Y:S02]  /*0590*/  FSEL R19, R4, R17, P4 ;  /* 0x0000001104137208 */ /* 0x008fe40002000000 */
[----:B------:R-:W-:Y:S01]  /*05a0*/  SEL R6, R6, R27, P4 ;  /* 0x0000001b06067207 */ /* 0x000fe20002000000 */
[--C-:B------:R-:W-:Y:S01]  /*05b0*/  DSETP.GT.AND P4, PT, R12, R2.reuse, PT ;  /* 0x000000020c00722a */ /* 0x100fe20003f84000 */
[----:B------:R-:W-:Y:S01]  /*05c0*/  @P5 LOP3.LUT R19, R17, 0x80000, RZ, 0xfc, !PT ;  /* 0x0008000011135812 */ /* 0x000fe200078efcff */
[----:B----4-:R-:W-:Y:S01]  /*05d0*/  IMAD R40, R11, UR9, R8 ;  /* 0x000000090b287c24 */ /* 0x010fe2000f8e0208 */
[----:B------:R-:W-:Y:S01]  /*05e0*/  FSEL R17, R4, R29, P3 ;  /* 0x0000001d04117208 */ /* 0x000fe20001800000 */
[----:B------:R-:W3:Y:S01]  /*05f0*/  I2F.F64 R22, UR4 ;  /* 0x0000000400167d12 */ /* 0x000ee20008201c00 */
[----:B------:R-:W-:Y:S01]  /*0600*/  @P2 LOP3.LUT R17, R29, 0x80000, RZ, 0xfc, !PT ;  /* 0x000800001d112812 */ /* 0x000fe200078efcff */
[----:B------:R-:W-:Y:S01]  /*0610*/  IMAD.MOV.U32 R7, RZ, RZ, R19 ;  /* 0x000000ffff077224 */ /* 0x000fe200078e0013 */
[----:B0-----:R-:W-:Y:S01]  /*0620*/  FSEL R14, R2, R12, P4 ;  /* 0x0000000c020e7208 */ /* 0x001fe20002000000 */
[----:B------:R-:W-:Y:S01]  /*0630*/  IMAD.MOV.U32 R12, RZ, RZ, RZ ;  /* 0x000000ffff0c7224 */ /* 0x000fe200078e00ff */
[----:B------:R-:W-:Y:S01]  /*0640*/  FSEL R15, R3, R13, P4 ;  /* 0x0000000d030f7208 */ /* 0x000fe20002000000 */
[----:B------:R-:W-:Y:S01]  /*0650*/  IMAD.MOV.U32 R13, RZ, RZ, R17 ;  /* 0x000000ffff0d7224 */ /* 0x000fe200078e0011 */
[----:B------:R-:W-:Y:S01]  /*0660*/  FSEL R19, R4, R5, P0 ;  /* 0x0000000504137208 */ /* 0x000fe20000000000 */
[----:B------:R-:W-:Y:S01]  /*0670*/  IMAD.MOV.U32 R17, RZ, RZ, RZ ;  /* 0x000000ffff117224 */ /* 0x000fe200078e00ff */
[----:B------:R-:W-:Y:S01]  /*0680*/  @P1 LOP3.LUT R19, R5, 0x80000, RZ, 0xfc, !PT ;  /* 0x0008000005131812 */ /* 0x000fe200078efcff */
[--C-:B------:R-:W-:Y:S01]  /*0690*/  DSETP.GT.AND P5, PT, R6, R2.reuse, PT ;  /* 0x000000020600722a */ /* 0x100fe20003fa4000 */
[----:B------:R-:W-:Y:S01]  /*06a0*/  SEL R12, R12, R21, P3 ;  /* 0x000000150c0c7207 */ /* 0x000fe20001800000 */
[----:B------:R-:W0:Y:S01]  /*06b0*/  F2I.F64.TRUNC R14, R14 ;  /* 0x0000000e000e7311 */ /* 0x000e22000030d100 */
[----:B------:R-:W-:Y:S01]  /*06c0*/  SEL R4, R17, R0, P0 ;  /* 0x0000000011047207 */ /* 0x000fe20000000000 */
[----:B------:R-:W-:Y:S01]  /*06d0*/  IMAD.MOV.U32 R5, RZ, RZ, R19 ;  /* 0x000000ffff057224 */ /* 0x000fe200078e0013 */
[----:B------:R-:W4:Y:S01]  /*06e0*/  LDCU.64 UR4, c[0x0][0x3f8] ;  /* 0x00007f00ff0477ac */ /* 0x000f220008000a00 */
[----:B------:R-:W-:Y:S01]  /*06f0*/  FSEL R6, R2, R6, P5 ;  /* 0x0000000602067208 */ /* 0x000fe20002800000 */
[----:B------:R-:W-:Y:S01]  /*0700*/  DSETP.GT.AND P2, PT, R12, R2, PT ;  /* 0x000000020c00722a */ /* 0x000fe20003f44000 */
[----:B------:R-:W-:Y:S01]  /*0710*/  FSEL R7, R3, R7, P5 ;  /* 0x0000000703077208 */ /* 0x000fe20002800000 */
[----:B--2---:R-:W-:Y:S01]  /*0720*/  IMAD R10, R11, UR9, R10 ;  /* 0x000000090b0a7c24 */ /* 0x004fe2000f8e020a */
[----:B---3--:R-:W-:-:S02]  /*0730*/  DSETP.GT.AND P0, PT, R4, R22, PT ;  /* 0x000000160400722a */ /* 0x008fc40003f04000 */
[----:B------:R-:W2:Y:S01]  /*0740*/  F2I.F64.TRUNC R6, R6 ;  /* 0x0000000600067311 */ /* 0x000ea2000030d100 */
[----:B------:R-:W-:Y:S02]  /*0750*/  FSEL R16, R2, R12, P2 ;  /* 0x0000000c02107208 */ /* 0x000fe40001000000 */
[----:B------:R-:W-:Y:S02]  /*0760*/  FSEL R17, R3, R13, P2 ;  /* 0x0000000d03117208 */ /* 0x000fe40001000000 */
[----:B------:R-:W-:Y:S01]  /*0770*/  FSEL R12, R22, R4, P0 ;  /* 0x00000004160c7208 */ /* 0x000fe20000000000 */
[----:B------:R-:W3:Y:S01]  /*0780*/  LDC.64 R2, c[0x0][0x388] ;  /* 0x0000e200ff027b82 */ /* 0x000ee20000000a00 */
[----:B------:R-:W-:Y:S01]  /*0790*/  FSEL R13, R23, R5, P0 ;  /* 0x00000005170d7208 */ /* 0x000fe20000000000 */
[----:B------:R-:W1:Y:S01]  /*07a0*/  F2I.F64.TRUNC R16, R16 ;  /* 0x0000001000107311 */ /* 0x000e62000030d100 */
[----:B0-----:R-:W-:-:S05]  /*07b0*/  IMAD R14, R11, UR9, R14 ;  /* 0x000000090b0e7c24 */ /* 0x001fca000f8e020e */
[----:B------:R-:W0:Y:S01]  /*07c0*/  LDC.64 R4, c[0x0][0x3c0] ;  /* 0x0000f000ff047b82 */ /* 0x000e220000000a00 */
[C---:B--2---:R-:W-:Y:S01]  /*07d0*/  IMAD R0, R11.reuse, UR9, R6 ;  /* 0x000000090b007c24 */ /* 0x044fe2000f8e0206 */
[----:B------:R-:W2:Y:S01]  /*07e0*/  F2I.F64.TRUNC R7, R12 ;  /* 0x0000000c00077311 */ /* 0x000ea2000030d100 */
[----:B-1----:R-:W-:Y:S02]  /*07f0*/  IMAD R16, R11, UR9, R16 ;  /* 0x000000090b107c24 */ /* 0x002fe4000f8e0210 */
[--C-:B--2---:R-:W-:Y:S02]  /*0800*/  IMAD R6, R40, UR8, R7.reuse ;  /* 0x0000000828067c24 */ /* 0x104fe4000f8e0207 */
[--C-:B------:R-:W-:Y:S02]  /*0810*/  IMAD R37, R10, UR8, R7.reuse ;  /* 0x000000080a257c24 */ /* 0x100fe4000f8e0207 */
[--C-:B------:R-:W-:Y:S02]  /*0820*/  IMAD R15, R14, UR8, R7.reuse ;  /* 0x000000080e0f7c24 */ /* 0x100fe4000f8e0207 */
[----:B------:R-:W-:-:S02]  /*0830*/  IMAD R17, R0, UR8, R7 ;  /* 0x0000000800117c24 */ /* 0x000fc4000f8e0207 */
[----:B------:R-:W-:Y:S02]  /*0840*/  IMAD R39, R16, UR8, R7 ;  /* 0x0000000810277c24 */ /* 0x000fe4000f8e0207 */
[----:B---3--:R-:W-:-:S04]  /*0850*/  IMAD.WIDE R20, R6, 0x8, R2 ;  /* 0x0000000806147825 */ /* 0x008fc800078e0202 */
[C---:B------:R-:W-:Y:S02]  /*0860*/  IMAD.WIDE R34, R6.reuse, 0x8, R34 ;  /* 0x0000000806227825 */ /* 0x040fe400078e0222 */
[----:B------:R-:W5:Y:S02]  /*0870*/  LDG.E.64 R20, desc[UR6][R20.64] ;  /* 0x0000000614147981 */ /* 0x000f64000c1e1b00 */
[----:B0-----:R-:W-:Y:S02]  /*0880*/  IMAD.WIDE R18, R6, 0x8, R4 ;  /* 0x0000000806127825 */ /* 0x001fe400078e0204 */
[----:B------:R-:W5:Y:S02]  /*0890*/  LDG.E.64 R34, desc[UR6][R34.64] ;  /* 0x0000000622227981 */ /* 0x000f64000c1e1b00 */
[--C-:B------:R-:W-:Y:S02]  /*08a0*/  IMAD.WIDE R38, R39, 0x8, R2.reuse ;  /* 0x0000000827267825 */ /* 0x100fe400078e0202 */
[----:B------:R-:W5:Y:S02]  /*08b0*/  LDG.E.64 R18, desc[UR6][R18.64] ;  /* 0x0000000612127981 */ /* 0x000f64000c1e1b00 */
[----:B------:R-:W-:-:S02]  /*08c0*/  IMAD.WIDE R16, R17, 0x8, R2 ;  /* 0x0000000811107825 */ /* 0x000fc400078e0202 */
[----:B------:R-:W5:Y:S02]  /*08d0*/  LDG.E.64 R38, desc[UR6][R38.64] ;  /* 0x0000000626267981 */ /* 0x000f64000c1e1b00 */
[--C-:B------:R-:W-:Y:S02]  /*08e0*/  IMAD.WIDE R36, R37, 0x8, R2.reuse ;  /* 0x0000000825247825 */ /* 0x100fe400078e0202 */
[----:B------:R-:W5:Y:S02]  /*08f0*/  LDG.E.64 R16, desc[UR6][R16.64] ;  /* 0x0000000610107981 */ /* 0x000f64000c1e1b00 */
[----:B------:R-:W-:Y:S02]  /*0900*/  IMAD.WIDE R14, R15, 0x8, R2 ;  /* 0x000000080f0e7825 */ /* 0x000fe400078e0202 */
[----:B------:R-:W5:Y:S04]  /*0910*/  LDG.E.64 R36, desc[UR6][R36.64] ;  /* 0x0000000624247981 */ /* 0x000f68000c1e1b00 */
[----:B------:R-:W5:Y:S01]  /*0920*/  LDG.E.64 R14, desc[UR6][R14.64] ;  /* 0x000000060e0e7981 */ /* 0x000f62000c1e1b00 */
[----:B----4-:R-:W-:Y:S01]  /*0930*/  DADD R2, -RZ, |UR4| ;  /* 0x40000004ff027e29 */ /* 0x010fe20008000100 */
[----:B------:R-:W-:-:S09]  /*0940*/  MOV R0, R1 ;  /* 0x0000000100007202 */ /* 0x000fd20000000f00 */
[----:B------:R-:W-:Y:S01]  /*0950*/  IMAD.MOV.U32 R4, RZ, RZ, R3 ;  /* 0x000000ffff047224 */ /* 0x000fe200078e0003 */
[----:B------:R-:W-:Y:S01]  /*0960*/  MOV R3, 0x990 ;  /* 0x0000099000037802 */ /* 0x000fe20000000f00 */
[----:B------:R-:W-:-:S07]  /*0970*/  IMAD.MOV.U32 R5, RZ, RZ, R2 ;  /* 0x000000ffff057224 */ /* 0x000fce00078e0002 */
[----:B-----5:R-:W-:Y:S05]  /*0980*/  CALL.REL.NOINC `($_Z23surface_redistance_stepPdPKdS1_S1_S1_S1_S1_S1_S1_S1_S1_S1_S1_iiidddi$__internal_accurate_pow) ;  /* 0x00000034008c7944 */ /* 0x020fea0003c00000 */
[----:B------:R-:W0:Y:S02]  /*0990*/  LDC.64 R10, c[0x0][0x3f8] ;  /* 0x0000fe00ff0a7b82 */ /* 0x000e240000000a00 */
[C---:B0-----:R-:W-:Y:S02]  /*09a0*/  DADD R2, R10.reuse, 2 ;  /* 0x400000000a027429 */ /* 0x041fe40000000000 */
[C---:B------:R-:W-:Y:S02]  /*09b0*/  DSETP.NEU.AND P0, PT, R10.reuse, RZ, PT ;  /* 0x000000ff0a00722a */ /* 0x040fe40003f0d000 */
[----:B------:R-:W-:-:S06]  /*09c0*/  DSETP.NEU.AND P2, PT, R10, 1, PT ;  /* 0x3ff000000a00742a */ /* 0x000fcc0003f4d000 */
[----:B------:R-:W-:-:S04]  /*09d0*/  LOP3.LUT R2, R3, 0x7ff00000, RZ, 0xc0, !PT ;  /* 0x7ff0000003027812 */ /* 0x000fc800078ec0ff */
[----:B------:R-:W-:Y:S02]  /*09e0*/  ISETP.NE.AND P1, PT, R2, 0x7ff00000, PT ;  /* 0x7ff000000200780c */ /* 0x000fe40003f25270 */
[----:B------:R-:W-:-:S11]  /*09f0*/  @!P0 CS2R R4, SRZ ;  /* 0x0000000000048805 */ /* 0x000fd6000001ff00 */
[----:B------:R-:W-:Y:S05]  /*0a00*/  @P1 BRA `(.L_x_0) ;  /* 0x0000000000181947 */ /* 0x000fea0003800000 */
[----:B------:R-:W-:-:S14]  /*0a10*/  DSETP.NAN.AND P0, PT, R10, R10, PT ;  /* 0x0000000a0a00722a */ /* 0x000fdc0003f08000 */
[----:B------:R-:W-:Y:S01]  /*0a20*/  @P0 DADD R4, R10, 2 ;  /* 0x400000000a040429 */ /* 0x000fe20000000000 */
[----:B------:R-:W-:Y:S10]  /*0a30*/  @P0 BRA `(.L_x_0) ;  /* 0x00000000000c0947 */ /* 0x000ff40003800000 */
[----:B------:R-:W-:-:S14]  /*0a40*/  DSETP.NEU.AND P0, PT, |R10|, +INF , PT ;  /* 0x7ff000000a00742a */ /* 0x000fdc0003f0d200 */
[----:B------:R-:W-:Y:S02]  /*0a50*/  @!P0 IMAD.MOV.U32 R4, RZ, RZ, 0x0 ;  /* 0x00000000ff048424 */ /* 0x000fe400078e00ff */
[----:B------:R-:W-:-:S07]  /*0a60*/  @!P0 IMAD.MOV.U32 R5, RZ, RZ, 0x7ff00000 ;  /* 0x7ff00000ff058424 */ /* 0x000fce00078e00ff */
.L_x_0:
[----:B------:R-:W-:Y:S01]  /*0a70*/  FSEL R27, R5, 1.875, P2 ;  /* 0x3ff00000051b7808 */ /* 0x000fe20001000000 */
[----:B------:R-:W-:Y:S01]  /*0a80*/  DADD R10, R36, R36 ;  /* 0x00000000240a7229 */ /* 0x000fe20000000024 */
[----:B------:R-:W-:Y:S01]  /*0a90*/  FSEL R26, R4, RZ, P2 ;  /* 0x000000ff041a7208 */ /* 0x000fe20001000000 */
[C---:B------:R-:W-:Y:S01]  /*0aa0*/  DADD R28, R20.reuse, R20 ;  /* 0x00000000141c7229 */ /* 0x040fe20000000014 */
[----:B------:R-:W0:Y:S01]  /*0ab0*/  MUFU.RCP64H R3, R27 ;  /* 0x0000001b00037308 */ /* 0x000e220000001800 */
[----:B------:R-:W-:Y:S01]  /*0ac0*/  IMAD.MOV.U32 R2, RZ, RZ, 0x1 ;  /* 0x00000001ff027424 */ /* 0x000fe200078e00ff */
[----:B------:R-:W-:Y:S03]  /*0ad0*/  BSSY.RECONVERGENT B1, `(.L_x_1) ;  /* 0x0000020000017945 */ /* 0x000fe60003800200 */
[----:B------:R-:W-:Y:S02]  /*0ae0*/  DADD R10, R20, -R10 ;  /* 0x00000000140a7229 */ /* 0x000fe4000000080a */
[----:B------:R-:W-:-:S06]  /*0af0*/  DADD R4, R16, -R28 ;  /* 0x0000000010047229 */ /* 0x000fcc000000081c */
[----:B------:R-:W-:Y:S02]  /*0b00*/  DADD R10, R14, R10 ;  /* 0x000000000e0a7229 */ /* 0x000fe4000000000a */
[----:B------:R-:W-:Y:S02]  /*0b10*/  DADD R4, R36, R4 ;  /* 0x0000000024047229 */ /* 0x000fe40000000004 */
[----:B0-----:R-:W-:-:S06]  /*0b20*/  DFMA R12, -R26, R2, 1 ;  /* 0x3ff000001a0c742b */ /* 0x001fcc0000000102 */
[----:B------:R-:W-:Y:S02]  /*0b30*/  DSETP.GEU.AND P0, PT, |R4|, |R10|, PT ;  /* 0x4000000a0400722a */ /* 0x000fe40003f0e200 */
[----:B------:R-:W-:-:S04]  /*0b40*/  DFMA R12, R12, R12, R12 ;  /* 0x0000000c0c0c722b */ /* 0x000fc8000000000c */
[----:B------:R-:W-:Y:S02]  /*0b50*/  FSEL R14, R4, R10, !P0 ;  /* 0x0000000a040e7208 */ /* 0x000fe40004000000 */
[----:B------:R-:W-:Y:S01]  /*0b60*/  FSEL R15, R5, R11, !P0 ;  /* 0x0000000b050f7208 */ /* 0x000fe20004000000 */
[----:B------:R-:W-:Y:S02]  /*0b70*/  DMUL R10, R4, R10 ;  /* 0x0000000a040a7228 */ /* 0x000fe40000000000 */
[----:B------:R-:W-:-:S03]  /*0b80*/  DFMA R12, R2, R12, R2 ;  /* 0x0000000c020c722b */ /* 0x000fc60000000002 */
[----:B------:R-:W-:-:S03]  /*0b90*/  DMUL R2, R14, 0.5 ;  /* 0x3fe000000e027828 */ /* 0x000fc60000000000 */
[----:B------:R-:W-:Y:S02]  /*0ba0*/  DSETP.GEU.AND P0, PT, R10, RZ, PT ;  /* 0x000000ff0a00722a */ /* 0x000fe40003f0e000 */
[----:B------:R-:W-:-:S08]  /*0bb0*/  DFMA R14, -R26, R12, 1 ;  /* 0x3ff000001a0e742b */ /* 0x000fd0000000010c */
[----:B------:R-:W-:Y:S01]  /*0bc0*/  DFMA R14, R12, R14, R12 ;  /* 0x0000000e0c0e722b */ /* 0x000fe2000000000c */
[----:B------:R-:W-:Y:S02]  /*0bd0*/  FSEL R12, R2, RZ, P0 ;  /* 0x000000ff020c7208 */ /* 0x000fe40000000000 */
[----:B------:R-:W-:-:S04]  /*0be0*/  FSEL R13, R3, RZ, P0 ;  /* 0x000000ff030d7208 */ /* 0x000fc80000000000 */
[----:B------:R-:W-:Y:S02]  /*0bf0*/  FSETP.GEU.AND P1, PT, |R13|, 6.5827683646048100446e-37, PT ;  /* 0x036000000d00780b */ /* 0x000fe40003f2e200 */
[----:B------:R-:W-:-:S08]  /*0c00*/  DMUL R2, R14, R12 ;  /* 0x0000000c0e027228 */ /* 0x000fd00000000000 */
[----:B------:R-:W-:-:S08]  /*0c10*/  DFMA R10, -R26, R2, R12 ;  /* 0x000000021a0a722b */ /* 0x000fd0000000010c */
[----:B------:R-:W-:-:S10]  /*0c20*/  DFMA R2, R14, R10, R2 ;  /* 0x0000000a0e02722b */ /* 0x000fd40000000002 */
[----:B------:R-:W-:-:S05]  /*0c30*/  FFMA R10, RZ, R27, R3 ;  /* 0x0000001bff0a7223 */ /* 0x000fca0000000003 */
[----:B------:R-:W-:-:S13]  /*0c40*/  FSETP.GT.AND P0, PT, |R10|, 1.469367938527859385e-39, PT ;  /* 0x001000000a00780b */ /* 0x000fda0003f04200 */
[----:B------:R-:W-:Y:S05]  /*0c50*/  @P0 BRA P1, `(.L_x_2) ;  /* 0x00000000001c0947 */ /* 0x000fea0000800000 */
[----:B------:R-:W-:Y:S01]  /*0c60*/  IMAD.MOV.U32 R14, RZ, RZ, R12 ;  /* 0x000000ffff0e7224 */ /* 0x000fe200078e000c */
[----:B------:R-:W-:Y:S01]  /*0c70*/  MOV R10, 0xcb0 ;  /* 0x00000cb0000a7802 */ /* 0x000fe20000000f00 */
[----:B------:R-:W-:Y:S02]  /*0c80*/  IMAD.MOV.U32 R11, RZ, RZ, R26 ;  /* 0x000000ffff0b7224 */ /* 0x000fe400078e001a */
[----:B------:R-:W-:-:S07]  /*0c90*/  IMAD.MOV.U32 R12, RZ, RZ, R27 ;  /* 0x000000ffff0c7224 */ /* 0x000fce00078e001b */
[----:B------:R-:W-:Y:S05]  /*0ca0*/  CALL.REL.NOINC `($__internal_0_$__cuda_sm20_div_rn_f64_full) ;  /* 0x0000002c002c7944 */ /* 0x000fea0003c00000 */
[----:B------:R-:W-:Y:S01]  /*0cb0*/  IMAD.MOV.U32 R2, RZ, RZ, R12 ;  /* 0x000000ffff027224 */ /* 0x000fe200078e000c */
[----:B------:R-:W-:-:S07]  /*0cc0*/  MOV R3, R11 ;  /* 0x0000000b00037202 */ /* 0x000fce0000000f00 */
.L_x_2:
[----:B------:R-:W-:Y:S05]  /*0cd0*/  BSYNC.RECONVERGENT B1 ;  /* 0x0000000000017941 */ /* 0x000fea0003800200 */
.L_x_1:
[----:B------:R-:W0:Y:S01]  /*0ce0*/  MUFU.RCP64H R11, R35 ;  /* 0x00000023000b7308 */ /* 0x000e220000001800 */
[----:B------:R-:W-:Y:S01]  /*0cf0*/  IMAD.MOV.U32 R10, RZ, RZ, 0x1 ;  /* 0x00000001ff0a7424 */ /* 0x000fe200078e00ff */
[----:B------:R-:W1:Y:S01]  /*0d00*/  LDCU.64 UR4, c[0x0][0x3f8] ;  /* 0x00007f00ff0477ac */ /* 0x000e620008000a00 */
[----:B------:R-:W-:Y:S04]  /*0d10*/  BSSY.RECONVERGENT B1, `(.L_x_3) ;  /* 0x0000017000017945 */ /* 0x000fe80003800200 */
[C---:B0-----:R-:W-:Y:S02]  /*0d20*/  DFMA R12, -R34.reuse, R10, 1 ;  /* 0x3ff00000220c742b */ /* 0x041fe4000000010a */
[----:B-1----:R-:W-:-:S06]  /*0d30*/  DSETP.NEU.AND P0, PT, R34, UR4, PT ;  /* 0x0000000422007e2a */ /* 0x002fcc000bf0d000 */
[----:B------:R-:W-:-:S08]  /*0d40*/  DFMA R12, R12, R12, R12 ;  /* 0x0000000c0c0c722b */ /* 0x000fd0000000000c */
[----:B------:R-:W-:Y:S01]  /*0d50*/  DFMA R10, R10, R12, R10 ;  /* 0x0000000c0a0a722b */ /* 0x000fe2000000000a */
[----:B------:R-:W-:Y:S02]  /*0d60*/  FSEL R12, R36, RZ, !P0 ;  /* 0x000000ff240c7208 */ /* 0x000fe40004000000 */
[----:B------:R-:W-:-:S05]  /*0d70*/  FSEL R13, R37, RZ, !P0 ;  /* 0x000000ff250d7208 */ /* 0x000fca0004000000 */
[----:B------:R-:W-:Y:S02]  /*0d80*/  DFMA R14, -R34, R10, 1 ;  /* 0x3ff00000220e742b */ /* 0x000fe4000000010a */
[----:B------:R-:W-:-:S06]  /*0d90*/  DADD R12, -R20, R12 ;  /* 0x00000000140c7229 */ /* 0x000fcc000000010c */
[----:B------:R-:W-:-:S04]  /*0da0*/  DFMA R10, R10, R14, R10 ;  /* 0x0000000e0a0a722b */ /* 0x000fc8000000000a */
[----:B------:R-:W-:-:S04]  /*0db0*/  FSETP.GEU.AND P1, PT, |R13|, 6.5827683646048100446e-37, PT ;  /* 0x036000000d00780b */ /* 0x000fc80003f2e200 */
        /* <DEDUP_REMOVED lines=11> */
[----:B------:R-:W-:-:S07]  /*0e70*/  IMAD.MOV.U32 R10, RZ, RZ, R12 ;  /* 0x000000ffff0a7224 */ /* 0x000fce00078e000c */
.L_x_4:
[----:B------:R-:W-:Y:S05]  /*0e80*/  BSYNC.RECONVERGENT B1 ;  /* 0x0000000000017941 */ /* 0x000fea0003800200 */
.L_x_3:
[----:B------:R-:W0:Y:S01]  /*0e90*/  MUFU.RCP64H R15, R27 ;  /* 0x0000001b000f7308 */ /* 0x000e220000001800 */
[----:B------:R-:W-:Y:S01]  /*0ea0*/  DADD R12, R16, R16 ;  /* 0x00000000100c7229 */ /* 0x000fe20000000010 */
[----:B------:R-:W-:Y:S01]  /*0eb0*/  IMAD.MOV.U32 R14, RZ, RZ, 0x1 ;  /* 0x00000001ff0e7424 */ /* 0x000fe200078e00ff */
[----:B------:R-:W-:Y:S01]  /*0ec0*/  BSSY.RECONVERGENT B1, `(.L_x_5) ;  /* 0x000001f000017945 */ /* 0x000fe20003800200 */
[----:B------:R-:W-:-:S05]  /*0ed0*/  DFMA R2, -R34, R2, R10 ;  /* 0x000000022202722b */ /* 0x000fca000000010a */
[----:B------:R-:W-:Y:S02]  /*0ee0*/  DADD R12, R20, -R12 ;  /* 0x00000000140c7229 */ /* 0x000fe4000000080c */
[----:B0-----:R-:W-:-:S06]  /*0ef0*/  DFMA R30, -R26, R14, 1 ;  /* 0x3ff000001a1e742b */ /* 0x001fcc000000010e */
[----:B------:R-:W-:Y:S02]  /*0f00*/  DADD R12, R38, R12 ;  /* 0x00000000260c7229 */ /* 0x000fe4000000000c */
[----:B------:R-:W-:-:S06]  /*0f10*/  DFMA R30, R30, R30, R30 ;  /* 0x0000001e1e1e722b */ /* 0x000fcc000000001e */
[----:B------:R-:W-:Y:S02]  /*0f20*/  DSETP.GEU.AND P0, PT, |R4|, |R12|, PT ;  /* 0x4000000c0400722a */ /* 0x000fe40003f0e200 */
[----:B------:R-:W-:-:S04]  /*0f30*/  DFMA R30, R14, R30, R14 ;  /* 0x0000001e0e1e722b */ /* 0x000fc8000000000e */
[----:B------:R-:W-:Y:S02]  /*0f40*/  FSEL R14, R4, R12, !P0 ;  /* 0x0000000c040e7208 */ /* 0x000fe40004000000 */
[----:B------:R-:W-:Y:S01]  /*0f50*/  FSEL R15, R5, R13, !P0 ;  /* 0x0000000d050f7208 */ /* 0x000fe20004000000 */
[----:B------:R-:W-:-:S05]  /*0f60*/  DMUL R4, R4, R12 ;  /* 0x0000000c04047228 */ /* 0x000fca0000000000 */
[----:B------:R-:W-:Y:S02]  /*0f70*/  DMUL R12, R14, 0.5 ;  /* 0x3fe000000e0c7828 */ /* 0x000fe40000000000 */
[----:B------:R-:W-:Y:S02]  /*0f80*/  DFMA R14, -R26, R30, 1 ;  /* 0x3ff000001a0e742b */ /* 0x000fe4000000011e */
[----:B------:R-:W-:-:S06]  /*0f90*/  DSETP.GEU.AND P0, PT, R4, RZ, PT ;  /* 0x000000ff0400722a */ /* 0x000fcc0003f0e000 */
        /* <DEDUP_REMOVED lines=11> */
[----:B------:R-:W-:Y:S01]  /*1050*/  MOV R11, R26 ;  /* 0x0000001a000b7202 */ /* 0x000fe20000000f00 */
[----:B------:R-:W-:Y:S01]  /*1060*/  IMAD.MOV.U32 R12, RZ, RZ, R27 ;  /* 0x000000ffff0c7224 */ /* 0x000fe200078e001b */
[----:B------:R-:W-:-:S07]  /*1070*/  MOV R10, 0x1090 ;  /* 0x00001090000a7802 */ /* 0x000fce0000000f00 */
[----:B------:R-:W-:Y:S05]  /*1080*/  CALL.REL.NOINC `($__internal_0_$__cuda_sm20_div_rn_f64_full) ;  /* 0x0000002800347944 */ /* 0x000fea0003c00000 */
[----:B------:R-:W-:Y:S02]  /*1090*/  IMAD.MOV.U32 R4, RZ, RZ, R12 ;  /* 0x000000ffff047224 */ /* 0x000fe400078e000c */
[----:B------:R-:W-:-:S07]  /*10a0*/  IMAD.MOV.U32 R5, RZ, RZ, R11 ;  /* 0x000000ffff057224 */ /* 0x000fce00078e000b */
.L_x_6:
[----:B------:R-:W-:Y:S05]  /*10b0*/  BSYNC.RECONVERGENT B1 ;  /* 0x0000000000017941 */ /* 0x000fea0003800200 */
.L_x_5:
        /* <DEDUP_REMOVED lines=11> */
[----:B------:R-:W-:-:S06]  /*1170*/  DADD R12, R20, -R12 ;  /* 0x00000000140c7229 */ /* 0x000fcc000000080c */
        /* <DEDUP_REMOVED lines=13> */
[----:B------:R-:W-:-:S07]  /*1250*/  MOV R10, R12 ;  /* 0x0000000c000a7202 */ /* 0x000fce0000000f00 */
.L_x_8:
[----:B------:R-:W-:Y:S05]  /*1260*/  BSYNC.RECONVERGENT B1 ;  /* 0x0000000000017941 */ /* 0x000fea0003800200 */
.L_x_7:
[C---:B------:R-:W-:Y:S01]  /*1270*/  VIADD R26, R41.reuse, 0x1 ;  /* 0x00000001291a7836 */ /* 0x040fe20000000000 */
[----:B------:R-:W0:Y:S01]  /*1280*/  LDCU UR4, c[0x0][0x3e8] ;  /* 0x00007d00ff0477ac */ /* 0x000e220008000800 */
[C---:B------:R-:W-:Y:S02]  /*1290*/  VIADD R16, R41.reuse, 0x2 ;  /* 0x0000000229107836 */ /* 0x040fe40000000000 */
[----:B------:R-:W1:Y:S01]  /*12a0*/  I2F.F64 R12, R26 ;  /* 0x0000001a000c7312 */ /* 0x000e620000201c00 */
[C---:B------:R-:W-:Y:S02]  /*12b0*/  VIADD R14, R41.reuse, 0xffffffff ;  /* 0xffffffff290e7836 */ /* 0x040fe40000000000 */
[----:B------:R-:W-:-:S05]  /*12c0*/  VIADD R41, R41, 0xfffffffe ;  /* 0xfffffffe29297836 */ /* 0x000fca0000000000 */
[----:B------:R-:W2:Y:S01]  /*12d0*/  I2F.F64 R16, R16 ;  /* 0x0000001000107312 */ /* 0x000ea20000201c00 */
[----:B-1----:R-:W-:-:S07]  /*12e0*/  DSETP.MAX.AND P0, P2, RZ, R12, PT ;  /* 0x0000000cff00722a */ /* 0x002fce0003a0f000 */
[----:B------:R-:W1:Y:S01]  /*12f0*/  I2F.F64 R14, R14 ;  /* 0x0000000e000e7312 */ /* 0x000e620000201c00 */
[----:B------:R-:W-:Y:S02]  /*1300*/  IMAD.MOV.U32 R27, RZ, RZ, R12 ;  /* 0x000000ffff1b7224 */ /* 0x000fe400078e000c */
[----:B------:R-:W-:Y:S01]  /*1310*/  IMAD.MOV.U32 R31, RZ, RZ, R13 ;  /* 0x000000ffff1f7224 */ /* 0x000fe200078e000d */
[----:B--2---:R-:W-:-:S04]  /*1320*/  DSETP.MAX.AND P3, P4, RZ, R16, PT ;  /* 0x00000010ff00722a */ /* 0x004fc80003c6f000 */
[----:B------:R-:W2:Y:S01]  /*1330*/  I2F.F64 R12, R41 ;  /* 0x00000029000c7312 */ /* 0x000ea20000201c00 */
[----:B------:R-:W-:Y:S01]  /*1340*/  IMAD.MOV.U32 R33, RZ, RZ, R16 ;  /* 0x000000ffff217224 */ /* 0x000fe200078e0010 */
[----:B------:R-:W-:Y:S01]  /*1350*/  MOV R26, R17 ;  /* 0x00000011001a7202 */ /* 0x000fe20000000f00 */
[----:B------:R-:W-:Y:S01]  /*1360*/  IMAD.MOV.U32 R16, RZ, RZ, RZ ;  /* 0x000000ffff107224 */ /* 0x000fe200078e00ff */
[----:B-1----:R-:W-:Y:S01]  /*1370*/  DSETP.MAX.AND P5, P1, RZ, R14, PT ;  /* 0x0000000eff00722a */ /* 0x002fe200039af000 */
[----:B------:R-:W-:-:S03]  /*1380*/  IMAD.MOV.U32 R35, RZ, RZ, R14 ;  /* 0x000000ffff237224 */ /* 0x000fc600078e000e */
[C---:B------:R-:W-:Y:S01]  /*1390*/  FSEL R17, R16.reuse, R31, P0 ;  /* 0x0000001f10117208 */ /* 0x040fe20000000000 */
[----:B------:R-:W-:Y:S01]  /*13a0*/  IMAD.MOV.U32 R30, RZ, RZ, R15 ;  /* 0x000000ffff1e7224 */ /* 0x000fe200078e000f */
[----:B------:R-:W-:Y:S02]  /*13b0*/  SEL R16, R16, R27, P0 ;  /* 0x0000001b10107207 */ /* 0x000fe40000000000 */
[----:B------:R-:W-:Y:S02]  /*13c0*/  CS2R R14, SRZ ;  /* 0x00000000000e7805 */ /* 0x000fe4000001ff00 */
[----:B------:R-:W-:Y:S01]  /*13d0*/  @P2 LOP3.LUT R17, R31, 0x80000, RZ, 0xfc, !PT ;  /* 0x000800001f112812 */ /* 0x000fe200078efcff */
[----:B--2---:R-:W-:Y:S01]  /*13e0*/  DSETP.MAX.AND P2, P0, RZ, R12, PT ;  /* 0x0000000cff00722a */ /* 0x004fe2000384f000 */
[----:B------:R-:W-:Y:S02]  /*13f0*/  IMAD.MOV.U32 R31, RZ, RZ, R12 ;  /* 0x000000ffff1f7224 */ /* 0x000fe400078e000c */
[----:B------:R-:W-:Y:S01]  /*1400*/  FSEL R15, R15, R26, P3 ;  /* 0x0000001a0f0f7208 */ /* 0x000fe20001800000 */
[----:B------:R-:W-:Y:S01]  /*1410*/  IMAD.MOV.U32 R32, RZ, RZ, R13 ;  /* 0x000000ffff207224 */ /* 0x000fe200078e000d */
[----:B------:R-:W-:-:S02]  /*1420*/  CS2R R12, SRZ ;  /* 0x00000000000c7805 */ /* 0x000fc4000001ff00 */
[----:B------:R-:W-:Y:S02]  /*1430*/  @P4 LOP3.LUT R15, R26, 0x80000, RZ, 0xfc, !PT ;  /* 0x000800001a0f4812 */ /* 0x000fe400078efcff */
[----:B------:R-:W-:Y:S02]  /*1440*/  CS2R R26, SRZ ;  /* 0x00000000001a7805 */ /* 0x000fe4000001ff00 */
[----:B------:R-:W-:Y:S01]  /*1450*/  SEL R14, R14, R33, P3 ;  /* 0x000000210e0e7207 */ /* 0x000fe20001800000 */
[--C-:B------:R-:W-:Y:S01]  /*1460*/  DSETP.GT.AND P6, PT, R16, R22.reuse, PT ;  /* 0x000000161000722a */ /* 0x100fe20003fc4000 */
[----:B------:R-:W-:Y:S02]  /*1470*/  FSEL R13, R13, R30, P5 ;  /* 0x0000001e0d0d7208 */ /* 0x000fe40002800000 */
[----:B------:R-:W-:Y:S02]  /*1480*/  SEL R12, R12, R35, P5 ;  /* 0x000000230c0c7207 */ /* 0x000fe40002800000 */
[----:B------:R-:W-:Y:S01]  /*1490*/  DSETP.GT.AND P3, PT, R14, R22, PT ;  /* 0x000000160e00722a */ /* 0x000fe20003f64000 */
[----:B------:R-:W-:-:S02]  /*14a0*/  FSEL R27, R27, R32, P2 ;  /* 0x000000201b1b7208 */ /* 0x000fc40001000000 */
[----:B------:R-:W-:Y:S02]  /*14b0*/  @P1 LOP3.LUT R13, R30, 0x80000, RZ, 0xfc, !PT ;  /* 0x000800001e0d1812 */ /* 0x000fe400078efcff */
[----:B------:R-:W-:Y:S02]  /*14c0*/  SEL R26, R26, R31, P2 ;  /* 0x0000001f1a1a7207 */ /* 0x000fe40001000000 */
[----:B------:R-:W-:Y:S02]  /*14d0*/  @P0 LOP3.LUT R27, R32, 0x80000, RZ, 0xfc, !PT ;  /* 0x00080000201b0812 */ /* 0x000fe400078efcff */
[--C-:B------:R-:W-:Y:S01]  /*14e0*/  DSETP.GT.AND P0, PT, R12, R22.reuse, PT ;  /* 0x000000160c00722a */ /* 0x100fe20003f04000 */
[C---:B------:R-:W-:Y:S02]  /*14f0*/  FSEL R16, R22.reuse, R16, P6 ;  /* 0x0000001016107208 */ /* 0x040fe40003000000 */
[----:B------:R-:W-:Y:S01]  /*1500*/  FSEL R17, R23, R17, P6 ;  /* 0x0000001117117208 */ /* 0x000fe20003000000 */
[----:B------:R-:W-:Y:S01]  /*1510*/  DSETP.GT.AND P1, PT, R26, R22, PT ;  /* 0x000000161a00722a */ /* 0x000fe20003f24000 */
[----:B------:R-:W-:-:S02]  /*1520*/  FSEL R14, R22, R14, P3 ;  /* 0x0000000e160e7208 */ /* 0x000fc40001800000 */
[C---:B------:R-:W-:Y:S01]  /*1530*/  FSEL R30, R22.reuse, R12, P0 ;  /* 0x0000000c161e7208 */ /* 0x040fe20000000000 */
[----:B------:R1:W0:Y:S01]  /*1540*/  F2I.F64.TRUNC R33, R16 ;  /* 0x0000001000217311 */ /* 0x000222000030d100 */
[C---:B------:R-:W-:Y:S02]  /*1550*/  FSEL R31, R23.reuse, R13, P0 ;  /* 0x0000000d171f7208 */ /* 0x040fe40000000000 */
[C---:B------:R-:W-:Y:S01]  /*1560*/  FSEL R15, R23.reuse, R15, P3 ;  /* 0x0000000f170f7208 */ /* 0x040fe20001800000 */
[----:B------:R-:W2:Y:S01]  /*1570*/  LDC.64 R12, c[0x0][0x388] ;  /* 0x0000e200ff0c7b82 */ /* 0x000ea20000000a00 */
[----:B------:R-:W-:Y:S02]  /*1580*/  FSEL R26, R22, R26, P1 ;  /* 0x0000001a161a7208 */ /* 0x000fe40000800000 */
[----:B------:R-:W-:Y:S01]  /*1590*/  FSEL R27, R23, R27, P1 ;  /* 0x0000001b171b7208 */ /* 0x000fe20000800000 */
[----:B------:R-:W3:Y:S04]  /*15a0*/  F2I.F64.TRUNC R31, R30 ;  /* 0x0000001e001f7311 */ /* 0x000ee8000030d100 */
[----:B-1----:R-:W1:Y:S01]  /*15b0*/  LDC.64 R16, c[0x0][0x3c8] ;  /* 0x0000f200ff107b82 */ /* 0x002e620000000a00 */
[----:B0-----:R-:W-:-:S03]  /*15c0*/  IMAD R33, R40, UR4, R33 ;  /* 0x0000000428217c24 */ /* 0x001fc6000f8e0221 */
[----:B------:R-:W0:Y:S04]  /*15d0*/  F2I.F64.TRUNC R15, R14 ;  /* 0x0000000e000f7311 */ /* 0x000e28000030d100 */
[----:B------:R-:W4:Y:S01]  /*15e0*/  LDC.64 R22, c[0x0][0x3d0] ;  /* 0x0000f400ff167b82 */ /* 0x000f220000000a00 */
[----:B---3--:R-:W-:-:S03]  /*15f0*/  IMAD R35, R40, UR4, R31 ;  /* 0x0000000428237c24 */ /* 0x008fc6000f8e021f */
[----:B------:R-:W3:Y:S01]  /*1600*/  F2I.F64.TRUNC R27, R26 ;  /* 0x0000001a001b7311 */ /* 0x000ee2000030d100 */
[----:B0-----:R-:W-:-:S04]  /*1610*/  IMAD R15, R40, UR4, R15 ;  /* 0x00000004280f7c24 */ /* 0x001fc8000f8e020f */
[----:B--2---:R-:W-:-:S04]  /*1620*/  IMAD.WIDE R14, R15, 0x8, R12 ;  /* 0x000000080f0e7825 */ /* 0x004fc800078e020c */
[----:B---3--:R-:W-:Y:S01]  /*1630*/  IMAD R37, R40, UR4, R27 ;  /* 0x0000000428257c24 */ /* 0x008fe2000f8e021b */
[----:B------:R-:W0:Y:S01]  /*1640*/  LDCU.64 UR4, c[0x0][0x400] ;  /* 0x00008000ff0477ac */ /* 0x000e220008000a00 */
[----:B------:R-:W-:Y:S01]  /*1650*/  IMAD.WIDE R26, R35, 0x8, R12 ;  /* 0x00000008231a7825 */ /* 0x000fe200078e020c */
[----:B------:R-:W5:Y:S03]  /*1660*/  LDG.E.64 R14, desc[UR6][R14.64] ;  /* 0x000000060e0e7981 */ /* 0x000f66000c1e1b00 */
[C---:B-1----:R-:W-:Y:S02]  /*1670*/  IMAD.WIDE R16, R6.reuse, 0x8, R16 ;  /* 0x0000000806107825 */ /* 0x042fe400078e0210 */
[----:B------:R-:W5:Y:S02]  /*1680*/  LDG.E.64 R26, desc[UR6][R26.64] ;  /* 0x000000061a1a7981 */ /* 0x000f64000c1e1b00 */
[----:B----4-:R-:W-:-:S02]  /*1690*/  IMAD.WIDE R22, R6, 0x8, R22 ;  /* 0x0000000806167825 */ /* 0x010fc400078e0216 */
[----:B------:R-:W5:Y:S02]  /*16a0*/  LDG.E.64 R16, desc[UR6][R16.64] ;  /* 0x0000000610107981 */ /* 0x000f64000c1e1b00 */
[--C-:B------:R-:W-:Y:S02]  /*16b0*/  IMAD.WIDE R36, R37, 0x8, R12.reuse ;  /* 0x0000000825247825 */ /* 0x100fe400078e020c */
[----:B------:R-:W5:Y:S02]  /*16c0*/  LDG.E.64 R22, desc[UR6][R22.64] ;  /* 0x0000000616167981 */ /* 0x000f64000c1e1b00 */
[----:B------:R-:W-:Y:S02]  /*16d0*/  IMAD.WIDE R34, R33, 0x8, R12 ;  /* 0x0000000821227825 */ /* 0x000fe400078e020c */
[----:B------:R-:W5:Y:S04]  /*16e0*/  LDG.E.64 R36, desc[UR6][R36.64] ;  /* 0x0000000624247981 */ /* 0x000f68000c1e1b00 */
[----:B------:R-:W5:Y:S01]  /*16f0*/  LDG.E.64 R34, desc[UR6][R34.64] ;  /* 0x0000000622227981 */ /* 0x000f62000c1e1b00 */
[----:B------:R-:W-:-:S03]  /*1700*/  DFMA R10, R18, R4, R10 ;  /* 0x00000004120a722b */ /* 0x000fc6000000000a */
[----:B------:R-:W-:Y:S04]  /*1710*/  STL.64 [R1+0x8], RZ ;  /* 0x000008ff01007387 */ /* 0x000fe80000100a00 */
[----:B------:R-:W-:Y:S01]  /*1720*/  STL.64 [R1+0x10], R10 ;  /* 0x0000100a01007387 */ /* 0x000fe20000100a00 */
[----:B0-----:R-:W-:-:S03]  /*1730*/  DADD R12, -RZ, |UR4| ;  /* 0x40000004ff0c7e29 */ /* 0x001fc60008000100 */
[----:B------:R0:W-:Y:S07]  /*1740*/  STL.64 [R1], R2 ;  /* 0x0000000201007387 */ /* 0x0001ee0000100a00 */
[----:B------:R-:W-:Y:S02]  /*1750*/  IMAD.MOV.U32 R5, RZ, RZ, R12 ;  /* 0x000000ffff057224 */ /* 0x000fe400078e000c */
[----:B------:R-:W-:Y:S01]  /*1760*/  IMAD.MOV.U32 R4, RZ, RZ, R13 ;  /* 0x000000ffff047224 */ /* 0x000fe200078e000d */
[----:B0-----:R-:W-:-:S07]  /*1770*/  MOV R3, 0x1790 ;  /* 0x0000179000037802 */ /* 0x001fce0000000f00 */
        /* <DEDUP_REMOVED lines=13> */
[----:B------:R-:W-:Y:S01]  /*1850*/  @!P0 MOV R4, 0x0 ;  /* 0x0000000000048802 */ /* 0x000fe20000000f00 */
[----:B------:R-:W-:-:S07]  /*1860*/  @!P0 IMAD.MOV.U32 R5, RZ, RZ, 0x7ff00000 ;  /* 0x7ff00000ff058424 */ /* 0x000fce00078e00ff */
.L_x_9:
[----:B------:R-:W-:Y:S01]  /*1870*/  FSEL R3, R5, 1.875, P2 ;  /* 0x3ff0000005037808 */ /* 0x000fe20001000000 */
[----:B------:R-:W-:Y:S01]  /*1880*/  DADD R10, R34, R34 ;  /* 0x00000000220a7229 */ /* 0x000fe20000000022 */
[----:B------:R-:W-:Y:S01]  /*1890*/  FSEL R2, R4, RZ, P2 ;  /* 0x000000ff04027208 */ /* 0x000fe20001000000 */
[----:B------:R-:W-:Y:S01]  /*18a0*/  IMAD.MOV.U32 R4, RZ, RZ, 0x1 ;  /* 0x00000001ff047424 */ /* 0x000fe200078e00ff */
[----:B------:R-:W0:Y:S01]  /*18b0*/  MUFU.RCP64H R5, R3 ;  /* 0x0000000300057308 */ /* 0x000e220000001800 */
[----:B------:R-:W-:Y:S01]  /*18c0*/  DADD R18, R26, -R28 ;  /* 0x000000001a127229 */ /* 0x000fe2000000081c */
[----:B------:R-:W-:Y:S03]  /*18d0*/  BSSY.RECONVERGENT B1, `(.L_x_10) ;  /* 0x000001f000017945 */ /* 0x000fe60003800200 */
[----:B------:R-:W-:-:S04]  /*18e0*/  DADD R10, R20, -R10 ;  /* 0x00000000140a7229 */ /* 0x000fc8000000080a */
[----:B------:R-:W-:-:S04]  /*18f0*/  DADD R18, R34, R18 ;  /* 0x0000000022127229 */ /* 0x000fc80000000012 */
        /* <DEDUP_REMOVED lines=26> */
[----:B------:R-:W-:Y:S02]  /*1aa0*/  IMAD.MOV.U32 R4, RZ, RZ, R12 ;  /* 0x000000ffff047224 */ /* 0x000fe400078e000c */
[----:B------:R-:W-:-:S07]  /*1ab0*/  IMAD.MOV.U32 R5, RZ, RZ, R11 ;  /* 0x000000ffff057224 */ /* 0x000fce00078e000b */
.L_x_11:
[----:B------:R-:W-:Y:S05]  /*1ac0*/  BSYNC.RECONVERGENT B1 ;  /* 0x0000000000017941 */ /* 0x000fea0003800200 */
.L_x_10:
[----:B------:R-:W0:Y:S01]  /*1ad0*/  MUFU.RCP64H R11, R17 ;  /* 0x00000011000b7308 */ /* 0x000e220000001800 */
[----:B------:R-:W-:Y:S01]  /*1ae0*/  MOV R10, 0x1 ;  /* 0x00000001000a7802 */ /* 0x000fe20000000f00 */
        /* <DEDUP_REMOVED lines=24> */
.L_x_13:
[----:B------:R-:W-:Y:S05]  /*1c70*/  BSYNC.RECONVERGENT B1 ;  /* 0x0000000000017941 */ /* 0x000fea0003800200 */
.L_x_12:
        /* <DEDUP_REMOVED lines=13> */
[----:B------:R-:W-:Y:S02]  /*1d50*/  DMUL R12, R18, R12 ;  /* 0x0000000c120c7228 */ /* 0x000fe40000000000 */
[----:B------:R-:W-:-:S03]  /*1d60*/  DFMA R18, -R2, R30, 1 ;  /* 0x3ff000000212742b */ /* 0x000fc6000000011e */
[----:B------:R-:W-:-:S03]  /*1d70*/  DMUL R14, R14, 0.5 ;  /* 0x3fe000000e0e7828 */ /* 0x000fc60000000000 */
[----:B------:R-:W-:Y:S02]  /*1d80*/  DSETP.GEU.AND P0, PT, R12, RZ, PT ;  /* 0x000000ff0c00722a */ /* 0x000fe40003f0e000 */
[----:B------:R-:W-:-:S05]  /*1d90*/  DFMA R30, R30, R18, R30 ;  /* 0x000000121e1e722b */ /* 0x000fca000000001e */
        /* <DEDUP_REMOVED lines=16> */
.L_x_15:
[----:B------:R-:W-:Y:S05]  /*1ea0*/  BSYNC.RECONVERGENT B1 ;  /* 0x0000000000017941 */ /* 0x000fea0003800200 */
.L_x_14:
[----:B------:R-:W0:Y:S01]  /*1eb0*/  MUFU.RCP64H R3, R23 ;  /* 0x0000001700037308 */ /* 0x000e220000001800 */
[----:B------:R-:W-:Y:S01]  /*1ec0*/  IMAD.MOV.U32 R2, RZ, RZ, 0x1 ;  /* 0x00000001ff027424 */ /* 0x000fe200078e00ff */
[----:B------:R-:W1:Y:S01]  /*1ed0*/  LDCU.64 UR4, c[0x0][0x400] ;  /* 0x00008000ff0477ac */ /* 0x000e620008000a00 */
[----:B------:R-:W-:Y:S04]  /*1ee0*/  BSSY.RECONVERGENT B1, `(.L_x_16) ;  /* 0x0000018000017945 */ /* 0x000fe80003800200 */
[C---:B0-----:R-:W-:Y:S02]  /*1ef0*/  DFMA R10, -R22.reuse, R2, 1 ;  /* 0x3ff00000160a742b */ /* 0x041fe40000000102 */
[----:B-1----:R-:W-:-:S06]  /*1f00*/  DSETP.NEU.AND P0, PT, R22, UR4, PT ;  /* 0x0000000416007e2a */ /* 0x002fcc000bf0d000 */
[----:B------:R-:W-:Y:S01]  /*1f10*/  DFMA R10, R10, R10, R10 ;  /* 0x0000000a0a0a722b */ /* 0x000fe2000000000a */
[----:B------:R-:W-:Y:S02]  /*1f20*/  FSEL R12, R26, RZ, !P0 ;  /* 0x000000ff1a0c7208 */ /* 0x000fe40004000000 */
[----:B------:R-:W-:-:S05]  /*1f30*/  FSEL R13, R27, RZ, !P0 ;  /* 0x000000ff1b0d7208 */ /* 0x000fca0004000000 */
[----:B------:R-:W-:Y:S02]  /*1f40*/  DFMA R10, R2, R10, R2 ;  /* 0x0000000a020a722b */ /* 0x000fe40000000002 */
[----:B------:R-:W-:-:S06]  /*1f50*/  DADD R12, R20, -R12 ;  /* 0x00000000140c7229 */ /* 0x000fcc000000080c */
[----:B------:R-:W-:-:S04]  /*1f60*/  DFMA R2, -R22, R10, 1 ;  /* 0x3ff000001602742b */ /* 0x000fc8000000010a */
[----:B------:R-:W-:-:S04]  /*1f70*/  FSETP.GEU.AND P1, PT, |R13|, 6.5827683646048100446e-37, PT ;  /* 0x036000000d00780b */ /* 0x000fc80003f2e200 */
[----:B------:R-:W-:-:S08]  /*1f80*/  DFMA R2, R10, R2, R10 ;  /* 0x000000020a02722b */ /* 0x000fd0000000000a */
[----:B------:R-:W-:-:S08]  /*1f90*/  DMUL R10, R12, R2 ;  /* 0x000000020c0a7228 */ /* 0x000fd00000000000 */
[----:B------:R-:W-:-:S08]  /*1fa0*/  DFMA R14, -R22, R10, R12 ;  /* 0x0000000a160e722b */ /* 0x000fd0000000010c */
[----:B------:R-:W-:-:S10]  /*1fb0*/  DFMA R10, R2, R14, R10 ;  /* 0x0000000e020a722b */ /* 0x000fd4000000000a */
[----:B------:R-:W-:-:S05]  /*1fc0*/  FFMA R2, RZ, R23, R11 ;  /* 0x00000017ff027223 */ /* 0x000fca000000000b */
[----:B------:R-:W-:Y:S01]  /*1fd0*/  FSETP.GT.AND P0, PT, |R2|, 1.469367938527859385e-39, PT ;  /* 0x001000000200780b */ /* 0x000fe20003f04200 */
[----:B------:R-:W-:-:S12]  /*1fe0*/  VIADD R2, R1, 0x18 ;  /* 0x0000001801027836 */ /* 0x000fd80000000000 */
[----:B------:R-:W-:Y:S05]  /*1ff0*/  @P0 BRA P1, `(.L_x_17) ;  /* 0x0000000000180947 */ /* 0x000fea0000800000 */
[----:B------:R-:W-:Y:S01]  /*2000*/  IMAD.MOV.U32 R14, RZ, RZ, R12 ;  /* 0x000000ffff0e7224 */ /* 0x000fe200078e000c */
[----:B------:R-:W-:Y:S01]  /*2010*/  MOV R10, 0x2050 ;  /* 0x00002050000a7802 */ /* 0x000fe20000000f00 */
[----:B------:R-:W-:Y:S02]  /*2020*/  IMAD.MOV.U32 R11, RZ, RZ, R22 ;  /* 0x000000ffff0b7224 */ /* 0x000fe400078e0016 */
[----:B------:R-:W-:-:S07]  /*2030*/  IMAD.MOV.U32 R12, RZ, RZ, R23 ;  /* 0x000000ffff0c7224 */ /* 0x000fce00078e0017 */
[----:B------:R-:W-:Y:S05]  /*2040*/  CALL.REL.NOINC `($__internal_0_$__cuda_sm20_div_rn_f64_full) ;  /* 0x0000001800447944 */ /* 0x000fea0003c00000 */
[----:B------:R-:W-:-:S07]  /*2050*/  MOV R10, R12 ;  /* 0x0000000c000a7202 */ /* 0x000fce0000000f00 */
.L_x_17:
[----:B------:R-:W-:Y:S05]  /*2060*/  BSYNC.RECONVERGENT B1 ;  /* 0x0000000000017941 */ /* 0x000fea0003800200 */
.L_x_16:
[C---:B------:R-:W-:Y:S01]  /*2070*/  VIADD R12, R9.reuse, 0x1 ;  /* 0x00000001090c7836 */ /* 0x040fe20000000000 */
[----:B------:R-:W0:Y:S01]  /*2080*/  LDCU.64 UR4, c[0x0][0x3e8] ;  /* 0x00007d00ff0477ac */ /* 0x000e220008000a00 */
[C---:B------:R-:W-:Y:S02]  /*2090*/  VIADD R16, R9.reuse, 0xffffffff ;  /* 0xffffffff09107836 */ /* 0x040fe40000000000 */
[----:B------:R-:W-:Y:S02]  /*20a0*/  VIADD R14, R9, 0x2 ;  /* 0x00000002090e7836 */ /* 0x000fe40000000000 */
[----:B------:R-:W1:Y:S01]  /*20b0*/  I2F.F64.U32 R12, R12 ;  /* 0x0000000c000c7312 */ /* 0x000e620000201800 */
[----:B------:R-:W-:-:S07]  /*20c0*/  IMAD.MOV.U32 R3, RZ, RZ, RZ ;  /* 0x000000ffff037224 */ /* 0x000fce00078e00ff */
[----:B------:R-:W2:Y:S01]  /*20d0*/  I2F.F64 R16, R16 ;  /* 0x0000001000107312 */ /* 0x000ea20000201c00 */
[----:B-1----:R-:W-:-:S07]  /*20e0*/  DSETP.MAX.AND P0, P1, RZ, R12, PT ;  /* 0x0000000cff00722a */ /* 0x002fce000390f000 */
[----:B------:R-:W1:Y:S01]  /*20f0*/  I2F.F64.U32 R14, R14 ;  /* 0x0000000e000e7312 */ /* 0x000e620000201800 */
[----:B------:R-:W-:Y:S02]  /*2100*/  IMAD.MOV.U32 R26, RZ, RZ, R13 ;  /* 0x000000ffff1a7224 */ /* 0x000fe400078e000d */
[----:B------:R-:W-:-:S03]  /*2110*/  IMAD.MOV.U32 R13, RZ, RZ, RZ ;  /* 0x000000ffff0d7224 */ /* 0x000fc600078e00ff */
[----:B------:R-:W-:Y:S01]  /*2120*/  FSEL R3, R3, R26, P0 ;  /* 0x0000001a03037208 */ /* 0x000fe20000000000 */
[----:B--2---:R-:W-:Y:S01]  /*2130*/  DSETP.MAX.AND P3, P4, RZ, R16, PT ;  /* 0x00000010ff00722a */ /* 0x004fe20003c6f000 */
[----:B------:R-:W-:Y:S02]  /*2140*/  SEL R12, R13, R12, P0 ;  /* 0x0000000c0d0c7207 */ /* 0x000fe40000000000 */
[----:B------:R-:W-:Y:S01]  /*2150*/  @P1 LOP3.LUT R3, R26, 0x80000, RZ, 0xfc, !PT ;  /* 0x000800001a031812 */ /* 0x000fe200078efcff */
[----:B------:R-:W-:Y:S01]  /*2160*/  IMAD.MOV.U32 R26, RZ, RZ, R17 ;  /* 0x000000ffff1a7224 */ /* 0x000fe200078e0011 */
[----:B-1----:R-:W-:Y:S01]  /*2170*/  DSETP.MAX.AND P1, P2, RZ, R14, PT ;  /* 0x0000000eff00722a */ /* 0x002fe20003a2f000 */
[----:B------:R-:W-:Y:S01]  /*2180*/  IMAD.MOV.U32 R27, RZ, RZ, R14 ;  /* 0x000000ffff1b7224 */ /* 0x000fe200078e000e */
[----:B------:R-:W-:Y:S01]  /*2190*/  MOV R13, R3 ;  /* 0x00000003000d7202 */ /* 0x000fe20000000f00 */
[----:B------:R-:W-:Y:S02]  /*21a0*/  IMAD.MOV.U32 R3, RZ, RZ, R16 ;  /* 0x000000ffff037224 */ /* 0x000fe400078e0010 */
[----:B------:R-:W-:-:S02]  /*21b0*/  IMAD.MOV.U32 R14, RZ, RZ, RZ ;  /* 0x000000ffff0e7224 */ /* 0x000fc400078e00ff */
[----:B------:R-:W-:Y:S01]  /*21c0*/  VIADD R16, R9, 0xfffffffe ;  /* 0xfffffffe09107836 */ /* 0x000fe20000000000 */
[----:B------:R-:W-:Y:S02]  /*21d0*/  DSETP.GT.AND P0, PT, R12, R24, PT ;  /* 0x000000180c00722a */ /* 0x000fe40003f04000 */
[----:B------:R-:W-:Y:S01]  /*21e0*/  SEL R14, R14, R3, P3 ;  /* 0x000000030e0e7207 */ /* 0x000fe20001800000 */
[----:B------:R-:W-:Y:S02]  /*21f0*/  IMAD.MOV.U32 R3, RZ, RZ, RZ ;  /* 0x000000ffff037224 */ /* 0x000fe400078e00ff */
[----:B------:R-:W1:Y:S01]  /*2200*/  I2F.F64 R16, R16 ;  /* 0x0000001000107312 */ /* 0x000e620000201c00 */
[----:B------:R-:W-:Y:S02]  /*2210*/  FSEL R31, R25, R13, P0 ;  /* 0x0000000d191f7208 */ /* 0x000fe40000000000 */
[C---:B------:R-:W-:Y:S02]  /*2220*/  FSEL R9, R3.reuse, R26, P3 ;  /* 0x0000001a03097208 */ /* 0x040fe40001800000 */
[----:B------:R-:W-:Y:S01]  /*2230*/  @P4 LOP3.LUT R9, R26, 0x80000, RZ, 0xfc, !PT ;  /* 0x000800001a094812 */ /* 0x000fe200078efcff */
[----:B------:R-:W-:Y:S01]  /*2240*/  IMAD.MOV.U32 R26, RZ, RZ, RZ ;  /* 0x000000ffff1a7224 */ /* 0x000fe200078e00ff */
[----:B------:R-:W-:-:S02]  /*2250*/  FSEL R3, R3, R15, P1 ;  /* 0x0000000f03037208 */ /* 0x000fc40000800000 */
[----:B------:R-:W-:Y:S01]  /*2260*/  @P2 LOP3.LUT R3, R15, 0x80000, RZ, 0xfc, !PT ;  /* 0x000800000f032812 */ /* 0x000fe200078efcff */
[----:B------:R-:W-:Y:S01]  /*2270*/  IMAD.MOV.U32 R15, RZ, RZ, R9 ;  /* 0x000000ffff0f7224 */ /* 0x000fe200078e0009 */
[----:B------:R-:W-:Y:S02]  /*2280*/  SEL R26, R26, R27, P1 ;  /* 0x0000001b1a1a7207 */ /* 0x000fe40000800000 */
[----:B------:R-:W-:Y:S01]  /*2290*/  MOV R27, R3 ;  /* 0x00000003001b7202 */ /* 0x000fe20000000f00 */
[----:B------:R-:W-:Y:S01]  /*22a0*/  IMAD.MOV.U32 R3, RZ, RZ, RZ ;  /* 0x000000ffff037224 */ /* 0x000fe200078e00ff */
[----:B------:R-:W-:Y:S01]  /*22b0*/  FSEL R30, R24, R12, P0 ;  /* 0x0000000c181e7208 */ /* 0x000fe20000000000 */
[----:B------:R-:W-:Y:S01]  /*22c0*/  DSETP.GT.AND P1, PT, R14, R24, PT ;  /* 0x000000180e00722a */ /* 0x000fe20003f24000 */
[----:B------:R-:W2:Y:S01]  /*22d0*/  LDC.64 R12, c[0x0][0x388] ;  /* 0x0000e200ff0c7b82 */ /* 0x000ea20000000a00 */
[----:B-1----:R-:W-:Y:S01]  /*22e0*/  DSETP.MAX.AND P2, P3, RZ, R16, PT ;  /* 0x00000010ff00722a */ /* 0x002fe20003b4f000 */
[----:B------:R-:W0:Y:S01]  /*22f0*/  F2I.F64.TRUNC R31, R30 ;  /* 0x0000001e001f7311 */ /* 0x000e22000030d100 */
[----:B------:R-:W-:-:S02]  /*2300*/  DSETP.GT.AND P0, PT, R26, R24, PT ;  /* 0x000000181a00722a */ /* 0x000fc40003f04000 */
[C---:B------:R-:W-:Y:S02]  /*2310*/  FSEL R35, R25.reuse, R15, P1 ;  /* 0x0000000f19237208 */ /* 0x040fe40000800000 */
[C---:B------:R-:W-:Y:S01]  /*2320*/  FSEL R34, R24.reuse, R14, P1 ;  /* 0x0000000e18227208 */ /* 0x040fe20000800000 */
[----:B------:R-:W-:Y:S01]  /*2330*/  IMAD.MOV.U32 R14, RZ, RZ, RZ ;  /* 0x000000ffff0e7224 */ /* 0x000fe200078e00ff */
[----:B------:R-:W-:Y:S01]  /*2340*/  FSEL R32, R24, R26, P0 ;  /* 0x0000001a18207208 */ /* 0x000fe20000000000 */
[----:B------:R-:W-:Y:S01]  /*2350*/  IMAD.MOV.U32 R26, RZ, RZ, R17 ;  /* 0x000000ffff1a7224 */ /* 0x000fe200078e0011 */
[----:B------:R-:W-:Y:S01]  /*2360*/  FSEL R33, R25, R27, P0 ;  /* 0x0000001b19217208 */ /* 0x000fe20000000000 */
[----:B------:R-:W1:Y:S01]  /*2370*/  F2I.F64.TRUNC R35, R34 ;  /* 0x0000002200237311 */ /* 0x000e62000030d100 */
[----:B------:R-:W-:Y:S02]  /*2380*/  SEL R14, R14, R16, P2 ;  /* 0x000000100e0e7207 */ /* 0x000fe40001000000 */
[----:B------:R-:W-:-:S02]  /*2390*/  FSEL R15, R3, R26, P2 ;  /* 0x0000001a030f7208 */ /* 0x000fc40001000000 */
[----:B------:R-:W-:Y:S01]  /*23a0*/  @P3 LOP3.LUT R15, R26, 0x80000, RZ, 0xfc, !PT ;  /* 0x000800001a0f3812 */ /* 0x000fe200078efcff */
[----:B0-----:R-:W-:Y:S02]  /*23b0*/  IMAD R16, R31, UR5, R8 ;  /* 0x000000051f107c24 */ /* 0x001fe4000f8e0208 */
[----:B------:R-:W0:Y:S02]  /*23c0*/  F2I.F64.TRUNC R33, R32 ;  /* 0x0000002000217311 */ /* 0x000e24000030d100 */
[----:B------:R-:W-:Y:S01]  /*23d0*/  IMAD R17, R16, UR4, R7 ;  /* 0x0000000410117c24 */ /* 0x000fe2000f8e0207 */
[----:B------:R-:W-:-:S03]  /*23e0*/  DSETP.GT.AND P0, PT, R14, R24, PT ;  /* 0x000000180e00722a */ /* 0x000fc60003f04000 */
[----:B--2---:R-:W-:-:S03]  /*23f0*/  IMAD.WIDE R16, R17, 0x8, R12 ;  /* 0x0000000811107825 */ /* 0x004fc600078e020c */
[----:B------:R-:W-:Y:S01]  /*2400*/  FSEL R31, R25, R15, P0 ;  /* 0x0000000f191f7208 */ /* 0x000fe20000000000 */
[--C-:B-1----:R-:W-:Y:S01]  /*2410*/  IMAD R26, R35, UR5, R8.reuse ;  /* 0x00000005231a7c24 */ /* 0x102fe2000f8e0208 */
[----:B------:R-:W-:Y:S01]  /*2420*/  FSEL R30, R24, R14, P0 ;  /* 0x0000000e181e7208 */ /* 0x000fe20000000000 */
[----:B------:R-:W2:Y:S02]  /*2430*/  LDG.E.64 R16, desc[UR6][R16.64] ;  /* 0x0000000610107981 */ /* 0x000ea4000c1e1b00 */
[----:B------:R-:W-:Y:S02]  /*2440*/  IMAD R3, R26, UR4, R7 ;  /* 0x000000041a037c24 */ /* 0x000fe4000f8e0207 */
[----:B0-----:R-:W-:Y:S01]  /*2450*/  IMAD R14, R33, UR5, R8 ;  /* 0x00000005210e7c24 */ /* 0x001fe2000f8e0208 */
[----:B------:R-:W0:Y:S01]  /*2460*/  LDC.64 R26, c[0x0][0x3d8] ;  /* 0x0000f600ff1a7b82 */ /* 0x000e220000000a00 */
[----:B------:R-:W1:Y:S01]  /*2470*/  F2I.F64.TRUNC R31, R30 ;  /* 0x0000001e001f7311 */ /* 0x000e62000030d100 */
[----:B------:R-:W-:-:S06]  /*2480*/  IMAD.WIDE R24, R3, 0x8, R12 ;  /* 0x0000000803187825 */ /* 0x000fcc00078e020c */
[----:B------:R-:W3:Y:S01]  /*2490*/  LDC.64 R32, c[0x0][0x3e0] ;  /* 0x0000f800ff207b82 */ /* 0x000ee20000000a00 */
[----:B------:R-:W-:Y:S01]  /*24a0*/  IMAD R15, R14, UR4, R7 ;  /* 0x000000040e0f7c24 */ /* 0x000fe2000f8e0207 */
[----:B------:R-:W4:Y:S03]  /*24b0*/  LDG.E.64 R24, desc[UR6][R24.64] ;  /* 0x0000000618187981 */ /* 0x000f26000c1e1b00 */
[----:B------:R-:W-:-:S04]  /*24c0*/  IMAD.WIDE R14, R15, 0x8, R12 ;  /* 0x000000080f0e7825 */ /* 0x000fc800078e020c */
[----:B-1----:R-:W-:Y:S02]  /*24d0*/  IMAD R8, R31, UR5, R8 ;  /* 0x000000051f087c24 */ /* 0x002fe4000f8e0208 */
[----:B------:R-:W4:Y:S02]  /*24e0*/  LDG.E.64 R14, desc[UR6][R14.64] ;  /* 0x000000060e0e7981 */ /* 0x000f24000c1e1b00 */
[----:B------:R-:W-:Y:S01]  /*24f0*/  IMAD R35, R8, UR4, R7 ;  /* 0x0000000408237c24 */ /* 0x000fe2000f8e0207 */
[----:B------:R-:W1:Y:S01]  /*2500*/  LDCU.64 UR4, c[0x0][0x408] ;  /* 0x00008100ff0477ac */ /* 0x000e620008000a00 */
[----:B0-----:R-:W-:-:S04]  /*2510*/  IMAD.WIDE R26, R6, 0x8, R26 ;  /* 0x00000008061a7825 */ /* 0x001fc800078e021a */
[----:B------:R-:W-:Y:S02]  /*2520*/  IMAD.WIDE R34, R35, 0x8, R12 ;  /* 0x0000000823227825 */ /* 0x000fe400078e020c */
[----:B------:R-:W5:Y:S02]  /*2530*/  LDG.E.64 R26, desc[UR6][R26.64] ;  /* 0x000000061a1a7981 */ /* 0x000f64000c1e1b00 */
[----:B---3--:R-:W-:Y:S02]  /*2540*/  IMAD.WIDE R8, R6, 0x8, R32 ;  /* 0x0000000806087825 */ /* 0x008fe400078e0220 */
[----:B------:R-:W5:Y:S04]  /*2550*/  LDG.E.64 R34, desc[UR6][R34.64] ;  /* 0x0000000622227981 */ /* 0x000f68000c1e1b00 */
[----:B------:R-:W5:Y:S01]  /*2560*/  LDG.E.64 R8, desc[UR6][R8.64] ;  /* 0x0000000608087981 */ /* 0x000f62000c1e1b00 */
[----:B------:R-:W-:-:S03]  /*2570*/  DFMA R10, R22, R18, R10 ;  /* 0x00000012160a722b */ /* 0x000fc6000000000a */
[----:B------:R-:W-:Y:S04]  /*2580*/  STL.64 [R1+0x20], RZ ;  /* 0x000020ff01007387 */ /* 0x000fe80000100a00 */
[----:B------:R-:W-:Y:S01]  /*2590*/  STL.64 [R1+0x28], R10 ;  /* 0x0000280a01007387 */ /* 0x000fe20000100a00 */
[----:B------:R-:W-:-:S03]  /*25a0*/  MOV R3, 0x2660 ;  /* 0x0000266000037802 */ /* 0x000fc60000000f00 */
[----:B------:R0:W-:Y:S01]  /*25b0*/  STL.64 [R1+0x18], R4 ;  /* 0x0000180401007387 */ /* 0x0001e20000100a00 */
[----:B--2---:R-:W-:-:S08]  /*25c0*/  DADD R12, R16, R16 ;  /* 0x00000000100c7229 */ /* 0x004fd00000000010 */
[----:B------:R-:W-:Y:S02]  /*25d0*/  DADD R12, R20, -R12 ;  /* 0x00000000140c7229 */ /* 0x000fe4000000080c */
[----:B----4-:R-:W-:-:S08]  /*25e0*/  DADD R22, R24, -R28 ;  /* 0x0000000018167229 */ /* 0x010fd0000000081c */
[----:B------:R-:W-:Y:S02]  /*25f0*/  DADD R22, R16, R22 ;  /* 0x0000000010167229 */ /* 0x000fe40000000016 */
[----:B------:R-:W-:Y:S02]  /*2600*/  DADD R18, R14, R12 ;  /* 0x000000000e127229 */ /* 0x000fe4000000000c */
[----:B-1----:R-:W-:-:S06]  /*2610*/  DADD R12, -RZ, |UR4| ;  /* 0x40000004ff0c7e29 */ /* 0x002fcc0008000100 */
[----:B------:R-:W-:-:S04]  /*2620*/  DMUL R14, R22, R18 ;  /* 0x00000012160e7228 */ /* 0x000fc80000000000 */
[----:B0-----:R-:W-:Y:S02]  /*2630*/  IMAD.MOV.U32 R5, RZ, RZ, R12 ;  /* 0x000000ffff057224 */ /* 0x001fe400078e000c */
        /* <DEDUP_REMOVED lines=16> */
.L_x_18:
[----:B------:R-:W-:Y:S01]  /*2740*/  FSEL R5, R5, 1.875, P2 ;  /* 0x3ff0000005057808 */ /* 0x000fe20001000000 */
[----:B------:R-:W-:Y:S01]  /*2750*/  DSETP.GEU.AND P0, PT, |R22|, |R18|, PT ;  /* 0x400000121600722a */ /* 0x000fe20003f0e200 */
[----:B------:R-:W-:Y:S01]  /*2760*/  FSEL R4, R4, RZ, P2 ;  /* 0x000000ff04047208 */ /* 0x000fe20001000000 */
[----:B------:R-:W-:Y:S01]  /*2770*/  BSSY.RECONVERGENT B1, `(.L_x_19) ;  /* 0x000001c000017945 */ /* 0x000fe20003800200 */
[----:B------:R-:W0:Y:S01]  /*2780*/  MUFU.RCP64H R11, R5 ;  /* 0x00000005000b7308 */ /* 0x000e220000001800 */
[----:B------:R-:W-:Y:S02]  /*2790*/  MOV R10, 0x1 ;  /* 0x00000001000a7802 */ /* 0x000fe40000000f00 */
[----:B------:R-:W-:Y:S02]  /*27a0*/  FSEL R18, R22, R18, !P0 ;  /* 0x0000001216127208 */ /* 0x000fe40004000000 */
[----:B------:R-:W-:Y:S01]  /*27b0*/  FSEL R19, R23, R19, !P0 ;  /* 0x0000001317137208 */ /* 0x000fe20004000000 */
[----:B------:R-:W-:-:S02]  /*27c0*/  DSETP.GEU.AND P0, PT, R14, RZ, PT ;  /* 0x000000ff0e00722a */ /* 0x000fc40003f0e000 */
[----:B0-----:R-:W-:-:S08]  /*27d0*/  DFMA R12, -R4, R10, 1 ;  /* 0x3ff00000040c742b */ /* 0x001fd0000000010a */
[----:B------:R-:W-:-:S08]  /*27e0*/  DFMA R12, R12, R12, R12 ;  /* 0x0000000c0c0c722b */ /* 0x000fd0000000000c */
[----:B------:R-:W-:Y:S02]  /*27f0*/  DFMA R12, R10, R12, R10 ;  /* 0x0000000c0a0c722b */ /* 0x000fe4000000000a */
[----:B------:R-:W-:-:S06]  /*2800*/  DMUL R10, R18, 0.5 ;  /* 0x3fe00000120a7828 */ /* 0x000fcc0000000000 */
[----:B------:R-:W-:-:S04]  /*2810*/  DFMA R18, -R4, R12, 1 ;  /* 0x3ff000000412742b */ /* 0x000fc8000000010c */
[----:B------:R-:W-:Y:S02]  /*2820*/  FSEL R14, R10, RZ, P0 ;  /* 0x000000ff0a0e7208 */ /* 0x000fe40000000000 */
[----:B------:R-:W-:Y:S02]  /*2830*/  FSEL R15, R11, RZ, P0 ;  /* 0x000000ff0b0f7208 */ /* 0x000fe40000000000 */
[----:B------:R-:W-:Y:S02]  /*2840*/  DFMA R18, R12, R18, R12 ;  /* 0x000000120c12722b */ /* 0x000fe4000000000c */
[----:B------:R-:W-:-:S06]  /*2850*/  FSETP.GEU.AND P1, PT, |R15|, 6.5827683646048100446e-37, PT ;  /* 0x036000000f00780b */ /* 0x000fcc0003f2e200 */
        /* <DEDUP_REMOVED lines=13> */
.L_x_20:
[----:B------:R-:W-:Y:S05]  /*2930*/  BSYNC.RECONVERGENT B1 ;  /* 0x0000000000017941 */ /* 0x000fea0003800200 */
.L_x_19:
        /* <DEDUP_REMOVED lines=25> */
[----:B------:R-:W-:-:S07]  /*2ad0*/  IMAD.MOV.U32 R10, RZ, RZ, R12 ;  /* 0x000000ffff0a7224 */ /* 0x000fce00078e000c */
.L_x_22:
[----:B------:R-:W-:Y:S05]  /*2ae0*/  BSYNC.RECONVERGENT B1 ;  /* 0x0000000000017941 */ /* 0x000fea0003800200 */
.L_x_21:
        /* <DEDUP_REMOVED lines=34> */
.L_x_24:
[----:B------:R-:W-:Y:S05]  /*2d10*/  BSYNC.RECONVERGENT B1 ;  /* 0x0000000000017941 */ /* 0x000fea0003800200 */
.L_x_23:
        /* <DEDUP_REMOVED lines=28> */
.L_x_26:
[----:B------:R-:W-:Y:S05]  /*2ee0*/  BSYNC.RECONVERGENT B1 ;  /* 0x0000000000017941 */ /* 0x000fea0003800200 */
.L_x_25:
[----:B------:R-:W0:Y:S08]  /*2ef0*/  LDC.64 R10, c[0x0][0x3a0] ;  /* 0x0000e800ff0a7b82 */ /* 0x000e300000000a00 */
[----:B------:R-:W1:Y:S08]  /*2f00*/  LDC.64 R12, c[0x0][0x3a8] ;  /* 0x0000ea00ff0c7b82 */ /* 0x000e700000000a00 */
[----:B------:R-:W2:Y:S08]  /*2f10*/  LDC.64 R14, c[0x0][0x3b0] ;  /* 0x0000ec00ff0e7b82 */ /* 0x000eb00000000a00 */
[----:B------:R-:W3:Y:S01]  /*2f20*/  LDC.64 R20, c[0x0][0x390] ;  /* 0x0000e400ff147b82 */ /* 0x000ee20000000a00 */
[----:B0-----:R-:W-:-:S06]  /*2f30*/  IMAD.WIDE R10, R6, 0x8, R10 ;  /* 0x00000008060a7825 */ /* 0x001fcc00078e020a */
[----:B------:R-:W5:Y:S01]  /*2f40*/  LDG.E.64 R10, desc[UR6][R10.64] ;  /* 0x000000060a0a7981 */ /* 0x000f62000c1e1b00 */
[----:B-1----:R-:W-:-:S06]  /*2f50*/  IMAD.WIDE R12, R6, 0x8, R12 ;  /* 0x00000008060c7825 */ /* 0x002fcc00078e020c */
[----:B------:R-:W5:Y:S01]  /*2f60*/  LDG.E.64 R12, desc[UR6][R12.64] ;  /* 0x000000060c0c7981 */ /* 0x000f62000c1e1b00 */
[----:B--2---:R-:W-:-:S06]  /*2f70*/  IMAD.WIDE R14, R6, 0x8, R14 ;  /* 0x00000008060e7825 */ /* 0x004fcc00078e020e */
[----:B------:R-:W5:Y:S01]  /*2f80*/  LDG.E.64 R14, desc[UR6][R14.64] ;  /* 0x000000060e0e7981 */ /* 0x000f62000c1e1b00 */
[----:B---3--:R-:W-:-:S06]  /*2f90*/  IMAD.WIDE R20, R6, 0x8, R20 ;  /* 0x0000000806147825 */ /* 0x008fcc00078e0214 */
[----:B------:R-:W5:Y:S01]  /*2fa0*/  LDG.E.64 R20, desc[UR6][R20.64] ;  /* 0x0000000614147981 */ /* 0x000f62000c1e1b00 */
[----:B------:R-:W-:Y:S01]  /*2fb0*/  DFMA R4, R8, R16, R4 ;  /* 0x000000100804722b */ /* 0x000fe20000000004 */
[----:B------:R-:W-:Y:S02]  /*2fc0*/  IMAD.MOV.U32 R16, RZ, RZ, 0x1 ;  /* 0x00000001ff107424 */ /* 0x000fe400078e00ff */
[----:B------:R-:W-:Y:S01]  /*2fd0*/  IMAD.MOV.U32 R17, RZ, RZ, 0x1 ;  /* 0x00000001ff117424 */ /* 0x000fe200078e00ff */
[----:B------:R0:W-:Y:S01]  /*2fe0*/  STL.64 [R1+0x30], R18 ;  /* 0x0000301201007387 */ /* 0x0001e20000100a00 */
[----:B------:R-:W-:Y:S01]  /*2ff0*/  MOV R22, 0xffffffff ;  /* 0xffffffff00167802 */ /* 0x000fe20000000f00 */
[----:B------:R-:W-:Y:S01]  /*3000*/  IMAD.MOV.U32 R23, RZ, RZ, 0x1 ;  /* 0x00000001ff177424 */ /* 0x000fe200078e00ff */
[----:B------:R-:W-:Y:S01]  /*3010*/  MOV R27, 0x1 ;  /* 0x00000001001b7802 */ /* 0x000fe20000000f00 */
[----:B------:R-:W-:Y:S01]  /*3020*/  STL.64 [R1+0x58], R16 ;  /* 0x0000581001007387 */ /* 0x000fe20000100a00 */
[----:B------:R-:W-:-:S02]  /*3030*/  IMAD.MOV.U32 R24, RZ, RZ, -0x1 ;  /* 0xffffffffff187424 */ /* 0x000fc400078e00ff */
[----:B------:R-:W-:Y:S01]  /*3040*/  IMAD.MOV.U32 R25, RZ, RZ, 0x1 ;  /* 0x00000001ff197424 */ /* 0x000fe200078e00ff */
[----:B------:R-:W-:Y:S01]  /*3050*/  STL.64 [R1+0x60], R16 ;  /* 0x0000601001007387 */ /* 0x000fe20000100a00 */
[----:B------:R-:W-:Y:S02]  /*3060*/  IMAD.MOV.U32 R26, RZ, RZ, -0x1 ;  /* 0xffffffffff1a7424 */ /* 0x000fe400078e00ff */
[----:B------:R-:W-:Y:S01]  /*3070*/  IMAD.MOV.U32 R28, RZ, RZ, -0x1 ;  /* 0xffffffffff1c7424 */ /* 0x000fe200078e00ff */
[----:B------:R-:W-:Y:S01]  /*3080*/  STL.64 [R1+0x80], R16 ;  /* 0x0000801001007387 */ /* 0x000fe20000100a00 */
[----:B0-----:R-:W-:Y:S02]  /*3090*/  IMAD.MOV.U32 R18, RZ, RZ, -0x1 ;  /* 0xffffffffff127424 */ /* 0x001fe400078e00ff */
[----:B------:R-:W-:Y:S01]  /*30a0*/  IMAD.MOV.U32 R19, RZ, RZ, 0x1 ;  /* 0x00000001ff137424 */ /* 0x000fe200078e00ff */
[----:B------:R-:W-:Y:S01]  /*30b0*/  STL.64 [R1+0x90], R16 ;  /* 0x0000901001007387 */ /* 0x000fe20000100a00 */
[----:B------:R-:W-:-:S03]  /*30c0*/  IMAD.MOV.U32 R29, RZ, RZ, 0x1 ;  /* 0x00000001ff1d7424 */ /* 0x000fc600078e00ff */
[----:B------:R-:W-:Y:S04]  /*30d0*/  STL.64 [R1+0xb8], R16 ;  /* 0x0000b81001007387 */ /* 0x000fe80000100a00 */
[----:B------:R-:W-:Y:S04]  /*30e0*/  STL.64 [R1+0xc8], R16 ;  /* 0x0000c81001007387 */ /* 0x000fe80000100a00 */
[----:B------:R0:W-:Y:S04]  /*30f0*/  STL.64 [R1+0xd8], R16 ;  /* 0x0000d81001007387 */ /* 0x0001e80000100a00 */
[----:B------:R-:W-:Y:S01]  /*3100*/  STL.64 [R1+0x98], R22 ;  /* 0x0000981601007387 */ /* 0x000fe20000100a00 */
[----:B0-----:R-:W-:-:S03]  /*3110*/  IMAD.MOV.U32 R16, RZ, RZ, -0x1 ;  /* 0xffffffffff107424 */ /* 0x001fc600078e00ff */
[----:B------:R-:W-:Y:S04]  /*3120*/  STL.64 [R1+0xf8], R18 ;  /* 0x0000f81201007387 */ /* 0x000fe80000100a00 */
[----:B------:R-:W-:Y:S04]  /*3130*/  STL.64 [R1+0x118], R22 ;  /* 0x0001181601007387 */ /* 0x000fe80000100a00 */
[----:B------:R-:W-:Y:S04]  /*3140*/  STL.64 [R1+0x120], R24 ;  /* 0x0001201801007387 */ /* 0x000fe80000100a00 */
[----:B------:R-:W-:Y:S04]  /*3150*/  STL.64 [R1+0x128], R26 ;  /* 0x0001281a01007387 */ /* 0x000fe80000100a00 */
[----:B------:R-:W-:Y:S04]  /*3160*/  STL.64 [R1+0x130], R16 ;  /* 0x0001301001007387 */ /* 0x000fe80000100a00 */
[----:B------:R-:W-:Y:S04]  /*3170*/  STL.64 [R1+0x140], R18 ;  /* 0x0001401201007387 */ /* 0x000fe80000100a00 */
[----:B------:R-:W-:Y:S04]  /*3180*/  STL.64 [R1+0x148], R28 ;  /* 0x0001481c01007387 */ /* 0x000fe80000100a00 */
[----:B------:R-:W-:Y:S04]  /*3190*/  STL.64 [R1+0x178], R22 ;  /* 0x0001781601007387 */ /* 0x000fe80000100a00 */
[----:B------:R-:W-:Y:S04]  /*31a0*/  STL.64 [R1+0x38], RZ ;  /* 0x000038ff01007387 */ /* 0x000fe80000100a00 */
        /* <DEDUP_REMOVED lines=11> */
[----:B------:R-:W-:Y:S01]  /*3260*/  STL.64 [R1+0x170], RZ ;  /* 0x000170ff01007387 */ /* 0x000fe20000100a00 */
[----:B------:R-:W-:-:S02]  /*3270*/  IMAD.MOV.U32 R8, RZ, RZ, -0x1 ;  /* 0xffffffffff087424 */ /* 0x000fc400078e00ff */
[----:B------:R-:W-:Y:S01]  /*3280*/  IMAD.MOV.U32 R9, RZ, RZ, -0x1 ;  /* 0xffffffffff097424 */ /* 0x000fe200078e00ff */
[----:B------:R0:W-:Y:S04]  /*3290*/  STL.64 [R1+0x40], R4 ;  /* 0x0000400401007387 */ /* 0x0001e80000100a00 */
[----:B------:R-:W-:Y:S04]  /*32a0*/  STL.64 [R1+0x48], R8 ;  /* 0x0000480801007387 */ /* 0x000fe80000100a00 */
[----:B------:R-:W-:Y:S01]  /*32b0*/  STL.64 [R1+0x50], R8 ;  /* 0x0000500801007387 */ /* 0x000fe20000100a00 */
[----:B0-----:R-:W-:-:S03]  /*32c0*/  HFMA2 R5, -RZ, RZ, 0, 5.9604644775390625e-08 ;  /* 0x00000001ff057431 */ /* 0x001fc600000001ff */
[----:B------:R-:W-:Y:S01]  /*32d0*/  STL.64 [R1+0x78], R8 ;  /* 0x0000780801007387 */ /* 0x000fe20000100a00 */
[----:B------:R-:W-:-:S03]  /*32e0*/  IMAD.MOV.U32 R4, RZ, RZ, -0x1 ;  /* 0xffffffffff047424 */ /* 0x000fc600078e00ff */
[----:B------:R-:W-:Y:S04]  /*32f0*/  STL.64 [R1+0x88], R8 ;  /* 0x0000880801007387 */ /* 0x000fe80000100a00 */
[----:B------:R-:W-:Y:S04]  /*3300*/  STL.64 [R1+0xb0], R8 ;  /* 0x0000b00801007387 */ /* 0x000fe80000100a00 */
[----:B------:R-:W-:Y:S04]  /*3310*/  STL.64 [R1+0xc0], R8 ;  /* 0x0000c00801007387 */ /* 0x000fe80000100a00 */
[----:B------:R0:W-:Y:S01]  /*3320*/  STL.64 [R1+0xd0], R8 ;  /* 0x0000d00801007387 */ /* 0x0001e20000100a00 */
[----:B------:R-:W-:-:S03]  /*3330*/  HFMA2 R7, -RZ, RZ, 0, 0 ;  /* 0x00000000ff077431 */ /* 0x000fc600000001ff */
[----:B------:R-:W-:Y:S01]  /*3340*/  STL.64 [R1+0xf0], R4 ;  /* 0x0000f00401007387 */ /* 0x000fe20000100a00 */
[----:B0-----:R-:W-:-:S03]  /*3350*/  IMAD.MOV.U32 R9, RZ, RZ, 0x1 ;  /* 0x00000001ff097424 */ /* 0x001fc600078e00ff */
[----:B------:R0:W-:Y:S04]  /*3360*/  STL.64 [R1+0x138], R4 ;  /* 0x0001380401007387 */ /* 0x0001e80000100a00 */
[----:B------:R-:W-:Y:S04]  /*3370*/  STL.64 [R1+0x108], R8 ;  /* 0x0001080801007387 */ /* 0x000fe80000100a00 */
[----:B------:R1:W-:Y:S01]  /*3380*/  STL.64 [R1+0x150], R8 ;  /* 0x0001500801007387 */ /* 0x0003e20000100a00 */
[----:B------:R-:W-:Y:S01]  /*3390*/  UMOV UR4, URZ ;  /* 0x000000ff00047c82 */ /* 0x000fe20008000000 */
[----:B0-----:R-:W-:-:S02]  /*33a0*/  VIADD R5, R1, 0x11c ;  /* 0x0000011c01057836 */ /* 0x001fc40000000000 */
[C---:B------:R-:W-:Y:S02]  /*33b0*/  VIADD R4, R1.reuse, 0x4c ;  /* 0x0000004c01047836 */ /* 0x040fe40000000000 */
[----:B-1----:R-:W-:-:S07]  /*33c0*/  VIADD R8, R1, 0xb4 ;  /* 0x000000b401087836 */ /* 0x002fce0000000000 */
.L_x_27:
[----:B------:R-:W2:Y:S04]  /*33d0*/  LDL R19, [R4+-0x4] ;  /* 0xfffffc0004137983 */ /* 0x000ea80000100800 */
[----:B------:R-:W3:Y:S04]  /*33e0*/  LDL R42, [R8+-0x4] ;  /* 0xfffffc00082a7983 */ /* 0x000ee80000100800 */
[----:B------:R-:W4:Y:S04]  /*33f0*/  LDL R16, [R5+-0x4] ;  /* 0xfffffc0005107983 */ /* 0x000f280000100800 */
[----:B------:R-:W4:Y:S04]  /*3400*/  LDL R9, [R4] ;  /* 0x0000000004097983 */ /* 0x000f280000100800 */
[----:B------:R-:W4:Y:S04]  /*3410*/  LDL R17, [R8] ;  /* 0x0000000008117983 */ /* 0x000f280000100800 */
[----:B------:R-:W4:Y:S01]  /*3420*/  LDL R18, [R5] ;  /* 0x0000000005127983 */ /* 0x000f220000100800 */
[----:B--2---:R-:W-:-:S02]  /*3430*/  IMAD R30, R19, 0x8, R0 ;  /* 0x00000008131e7824 */ /* 0x004fc400078e0200 */
[----:B---3--:R-:W-:-:S04]  /*3440*/  IMAD R22, R42, 0x8, R2 ;  /* 0x000000082a167824 */ /* 0x008fc800078e0202 */
[----:B------:R-:W2:Y:S01]  /*3450*/  LDL.64 R30, [R30+0x8] ;  /* 0x000008001e1e7983 */ /* 0x000ea20000100a00 */
[----:B----4-:R-:W-:-:S03]  /*3460*/  IMAD R28, R16, 0x8, R3 ;  /* 0x00000008101c7824 */ /* 0x010fc600078e0203 */
[----:B------:R-:W3:Y:S04]  /*3470*/  LDL.64 R22, [R22+0x8] ;  /* 0x0000080016167983 */ /* 0x000ee80000100a00 */
[----:B------:R-:W4:Y:S01]  /*3480*/  LDL.64 R28, [R28+0x8] ;  /* 0x000008001c1c7983 */ /* 0x000f220000100a00 */
[----:B------:R-:W-:Y:S02]  /*3490*/  IMAD R34, R9, 0x8, R0 ;  /* 0x0000000809227824 */ /* 0x000fe400078e0200 */
[----:B------:R-:W-:-:S04]  /*34a0*/  IMAD R36, R17, 0x8, R2 ;  /* 0x0000000811247824 */ /* 0x000fc800078e0202 */
[----:B------:R-:W4:Y:S01]  /*34b0*/  LDL.64 R34, [R34+0x8] ;  /* 0x0000080022227983 */ /* 0x000f220000100a00 */
[----:B------:R-:W-:-:S03]  /*34c0*/  IMAD R40, R18, 0x8, R3 ;  /* 0x0000000812287824 */ /* 0x000fc600078e0203 */
[----:B------:R-:W4:Y:S04]  /*34d0*/  LDL.64 R36, [R36+0x8] ;  /* 0x0000080024247983 */ /* 0x000f280000100a00 */
[----:B------:R-:W4:Y:S01]  /*34e0*/  LDL.64 R40, [R40+0x8] ;  /* 0x0000080028287983 */ /* 0x000f220000100a00 */
[----:B------:R-:W0:Y:S01]  /*34f0*/  I2F.F64 R26, R16 ;  /* 0x00000010001a7312 */ /* 0x000e220000201c00 */
[----:B------:R-:W-:Y:S01]  /*3500*/  PLOP3.LUT P2, PT, PT, PT, PT, 0x80, 0x8 ;  /* 0x000000000008781c */ /* 0x000fe20003f4f070 */
[----:B------:R-:W-:Y:S01]  /*3510*/  UIADD3 UR4, UPT, UPT, UR4, 0x2, URZ ;  /* 0x0000000204047890 */ /* 0x000fe2000fffe0ff */
[----:B------:R-:W-:Y:S02]  /*3520*/  VIADD R4, R4, 0x8 ;  /* 0x0000000804047836 */ /* 0x000fe40000000000 */
[----:B------:R-:W-:Y:S01]  /*3530*/  VIADD R8, R8, 0x8 ;  /* 0x0000000808087836 */ /* 0x000fe20000000000 */
[----:B------:R-:W-:Y:S01]  /*3540*/  UISETP.NE.AND UP0, UPT, UR4, 0x1a, UPT ;  /* 0x0000001a0400788c */ /* 0x000fe2000bf05270 */
[----:B------:R-:W-:Y:S01]  /*3550*/  VIADD R5, R5, 0x8 ;  /* 0x0000000805057836 */ /* 0x000fe20000000000 */
[----:B------:R-:W1:Y:S01]  /*3560*/  I2F.F64 R38, R19 ;  /* 0x0000001300267312 */ /* 0x000e620000201c00 */
[----:B--2--5:R-:W-:-:S08]  /*3570*/  DFMA R24, R10, R30, R12 ;  /* 0x0000001e0a18722b */ /* 0x024fd0000000000c */
[----:B---3--:R-:W-:Y:S02]  /*3580*/  DADD R24, R22, R24 ;  /* 0x0000000016187229 */ /* 0x008fe40000000018 */
[----:B----4-:R-:W-:-:S06]  /*3590*/  DFMA R32, R10, R34, R12 ;  /* 0x000000220a20722b */ /* 0x010fcc000000000c */
[----:B------:R-:W-:Y:S02]  /*35a0*/  DFMA R24, R14, R28, R24 ;  /* 0x0000001c0e18722b */ /* 0x000fe40000000018 */
[----:B------:R-:W-:-:S06]  /*35b0*/  DADD R32, R36, R32 ;  /* 0x0000000024207229 */ /* 0x000fcc0000000020 */
[-C--:B------:R-:W-:Y:S02]  /*35c0*/  DFMA R28, -R14, R24.reuse, R28 ;  /* 0x000000180e1c722b */ /* 0x080fe4000000011c */
[-C--:B------:R-:W-:Y:S02]  /*35d0*/  DFMA R30, -R10, R24.reuse, R30 ;  /* 0x000000180a1e722b */ /* 0x080fe4000000011e */
[----:B------:R-:W-:Y:S01]  /*35e0*/  DFMA R24, -R12, R24, R22 ;  /* 0x000000180c18722b */ /* 0x000fe20000000116 */
[----:B------:R-:W2:Y:S01]  /*35f0*/  I2F.F64 R22, R42 ;  /* 0x0000002a00167312 */ /* 0x000ea20000201c00 */
[----:B------:R-:W-:Y:S02]  /*3600*/  DFMA R32, R14, R40, R32 ;  /* 0x000000280e20722b */ /* 0x000fe40000000020 */
[C---:B------:R-:W-:Y:S02]  /*3610*/  DMUL R28, R20.reuse, R28 ;  /* 0x0000001c141c7228 */ /* 0x040fe40000000000 */
[----:B------:R-:W-:-:S02]  /*3620*/  DMUL R30, R20, R30 ;  /* 0x0000001e141e7228 */ /* 0x000fc40000000000 */
[----:B------:R-:W-:Y:S02]  /*3630*/  DMUL R24, R20, R24 ;  /* 0x0000001814187228 */ /* 0x000fe40000000000 */
[----:B------:R-:W-:Y:S02]  /*3640*/  DFMA R40, -R14, R32, R40 ;  /* 0x000000200e28722b */ /* 0x000fe40000000128 */
[----:B0-----:R-:W-:Y:S02]  /*3650*/  DMUL R26, R28, R26 ;  /* 0x0000001a1c1a7228 */ /* 0x001fe40000000000 */
[----:B-1----:R-:W-:Y:S02]  /*3660*/  DMUL R38, R30, R38 ;  /* 0x000000261e267228 */ /* 0x002fe40000000000 */
[----:B--2---:R-:W-:Y:S02]  /*3670*/  DMUL R22, R24, R22 ;  /* 0x0000001618167228 */ /* 0x004fe40000000000 */
[----:B------:R-:W-:-:S02]  /*3680*/  DFMA R36, -R12, R32, R36 ;  /* 0x000000200c24722b */ /* 0x000fc40000000124 */
[----:B------:R-:W-:Y:S02]  /*3690*/  DSETP.GT.AND P0, PT, R26, RZ, PT ;  /* 0x000000ff1a00722a */ /* 0x000fe40003f04000 */
[----:B------:R-:W0:Y:S01]  /*36a0*/  I2F.F64 R26, R18 ;  /* 0x00000012001a7312 */ /* 0x000e220000201c00 */
[----:B------:R-:W-:Y:S02]  /*36b0*/  DSETP.GT.AND P4, PT, R38, RZ, PT ;  /* 0x000000ff2600722a */ /* 0x000fe40003f84000 */
[----:B------:R-:W-:Y:S02]  /*36c0*/  DMUL R40, R20, R40 ;  /* 0x0000002814287228 */ /* 0x000fe40000000000 */
[----:B------:R-:W-:Y:S02]  /*36d0*/  DSETP.GT.AND P3, PT, R22, RZ, PT ;  /* 0x000000ff1600722a */ /* 0x000fe40003f64000 */
[----:B------:R-:W-:Y:S01]  /*36e0*/  DMUL R36, R20, R36 ;  /* 0x0000002414247228 */ /* 0x000fe20000000000 */
[----:B------:R-:W1:Y:S01]  /*36f0*/  I2F.F64 R38, R17 ;  /* 0x0000001100267312 */ /* 0x000e620000201c00 */
[----:B------:R-:W-:-:S03]  /*3700*/  DFMA R32, -R10, R32, R34 ;  /* 0x000000200a20722b */ /* 0x000fc60000000122 */
[----:B------:R-:W-:Y:S01]  /*3710*/  @!P0 ISETP.NE.AND P1, PT, R16, RZ, PT ;  /* 0x000000ff1000820c */ /* 0x000fe20003f25270 */
[----:B0-----:R-:W-:-:S03]  /*3720*/  DMUL R26, R40, R26 ;  /* 0x0000001a281a7228 */ /* 0x001fc60000000000 */
[----:B------:R-:W0:Y:S01]  /*3730*/  I2F.F64 R22, R9 ;  /* 0x0000000900167312 */ /* 0x000e220000201c00 */
[----:B------:R-:W-:Y:S02]  /*3740*/  @!P4 DSETP.NEU.AND P5, PT, R30, RZ, PT ;  /* 0x000000ff1e00c22a */ /* 0x000fe40003fad000 */
[----:B------:R-:W-:Y:S01]  /*3750*/  @!P3 ISETP.NE.AND P6, PT, R42, RZ, PT ;  /* 0x000000ff2a00b20c */ /* 0x000fe20003fc5270 */
[----:B------:R-:W-:Y:S02]  /*3760*/  DMUL R32, R20, R32 ;  /* 0x0000002014207228 */ /* 0x000fe40000000000 */
[----:B-1----:R-:W-:-:S03]  /*3770*/  DMUL R38, R36, R38 ;  /* 0x0000002624267228 */ /* 0x002fc60000000000 */
[----:B------:R-:W-:Y:S01]  /*3780*/  @!P0 DSETP.EQ.AND P2, PT, R28, RZ, !P1 ;  /* 0x000000ff1c00822a */ /* 0x000fe20004f42000 */
[----:B------:R-:W-:Y:S01]  /*3790*/  PLOP3.LUT P0, PT, PT, PT, PT, 0x80, 0x8 ;  /* 0x000000000008781c */ /* 0x000fe20003f0f070 */
[----:B------:R-:W-:Y:S01]  /*37a0*/  DSETP.GT.AND P1, PT, R26, RZ, PT ;  /* 0x000000ff1a00722a */ /* 0x000fe20003f24000 */
[----:B------:R-:W-:Y:S02]  /*37b0*/  @!P4 ISETP.EQ.AND P0, PT, R19, RZ, !P5 ;  /* 0x000000ff1300c20c */ /* 0x000fe40006f02270 */
[----:B------:R-:W-:Y:S01]  /*37c0*/  PLOP3.LUT P5, PT, PT, PT, PT, 0x80, 0x8 ;  /* 0x000000000008781c */ /* 0x000fe20003faf070 */
[----:B------:R-:W-:Y:S02]  /*37d0*/  DSETP.GT.AND P4, PT, R38, RZ, PT ;  /* 0x000000ff2600722a */ /* 0x000fe40003f84000 */
[----:B0-----:R-:W-:-:S04]  /*37e0*/  DMUL R22, R32, R22 ;  /* 0x0000001620167228 */ /* 0x001fc80000000000 */
[----:B------:R-:W-:-:S04]  /*37f0*/  @!P3 DSETP.EQ.AND P5, PT, R24, RZ, !P6 ;  /* 0x000000ff1800b22a */ /* 0x000fc800077a2000 */
[----:B------:R-:W-:Y:S01]  /*3800*/  @!P1 ISETP.NE.AND P6, PT, R18, RZ, PT ;  /* 0x000000ff1200920c */ /* 0x000fe20003fc5270 */
[----:B------:R-:W-:Y:S01]  /*3810*/  DSETP.GT.AND P3, PT, R22, RZ, PT ;  /* 0x000000ff1600722a */ /* 0x000fe20003f64000 */
[----:B------:R-:W-:Y:S02]  /*3820*/  PLOP3.LUT P2, PT, P2, P0, P5, 0x80, 0x0 ;  /* 0x000000000000781c */ /* 0x000fe40001741050 */
[----:B------:R-:W-:Y:S02]  /*3830*/  PLOP3.LUT P0, PT, PT, PT, PT, 0x80, 0x8 ;  /* 0x000000000008781c */ /* 0x000fe40003f0f070 */
[----:B------:R-:W-:-:S07]  /*3840*/  @!P4 ISETP.NE.AND P5, PT, R17, RZ, PT ;  /* 0x000000ff1100c20c */ /* 0x000fce0003fa5270 */
[----:B------:R-:W-:Y:S01]  /*3850*/  @!P1 DSETP.EQ.AND P0, PT, R40, RZ, !P6 ;  /* 0x000000ff2800922a */ /* 0x000fe20007702000 */
[----:B------:R-:W-:Y:S01]  /*3860*/  PLOP3.LUT P1, PT, PT, PT, PT, 0x80, 0x8 ;  /* 0x000000000008781c */ /* 0x000fe20003f2f070 */
[----:B------:R-:W-:-:S06]  /*3870*/  @!P3 DSETP.NEU.AND P6, PT, R32, RZ, PT ;  /* 0x000000ff2000b22a */ /* 0x000fcc0003fcd000 */
[----:B------:R-:W-:Y:S01]  /*3880*/  @!P4 DSETP.EQ.AND P1, PT, R36, RZ, !P5 ;  /* 0x000000ff2400c22a */ /* 0x000fe20006f22000 */
[----:B------:R-:W-:Y:S02]  /*3890*/  PLOP3.LUT P4, PT, PT, PT, PT, 0x80, 0x8 ;  /* 0x000000000008781c */ /* 0x000fe40003f8f070 */
[----:B------:R-:W-:Y:S02]  /*38a0*/  @!P3 ISETP.EQ.AND P4, PT, R9, RZ, !P6 ;  /* 0x000000ff0900b20c */ /* 0x000fe40007782270 */
[----:B------:R-:W-:Y:S01]  /*38b0*/  IADD3 R9, PT, PT, R7, 0x1, RZ ;  /* 0x0000000107097810 */ /* 0x000fe20007ffe0ff */
[----:B------:R-:W-:Y:S01]  /*38c0*/  @!P2 IMAD.MOV R9, RZ, RZ, R7 ;  /* 0x000000ffff09a224 */ /* 0x000fe200078e0207 */
[----:B------:R-:W-:-:S03]  /*38d0*/  PLOP3.LUT P0, PT, P0, P4, P1, 0x80, 0x0 ;  /* 0x000000000000781c */ /* 0x000fc60000709010 */
[----:B------:R-:W-:-:S10]  /*38e0*/  VIADD R7, R9, 0x1 ;  /* 0x0000000109077836 */ /* 0x000fd40000000000 */
[----:B------:R-:W-:Y:S01]  /*38f0*/  @!P0 IMAD.MOV R7, RZ, RZ, R9 ;  /* 0x000000ffff078224 */ /* 0x000fe200078e0209 */
[----:B------:R-:W-:Y:S06]  /*3900*/  BRA.U UP0, `(.L_x_27) ;  /* 0xfffffff900b07547 */ /* 0x000fec000b83ffff */
[----:B------:R-:W0:Y:S01]  /*3910*/  LDC.64 R4, c[0x0][0x380] ;  /* 0x0000e000ff047b82 */ /* 0x000e220000000a00 */
[----:B------:R-:W1:Y:S01]  /*3920*/  I2F.F64.U32 R2, R7 ;  /* 0x0000000700027312 */ /* 0x000e620000201800 */
[----:B0-----:R-:W-:-:S05]  /*3930*/  IMAD.WIDE R4, R6, 0x8, R4 ;  /* 0x0000000806047825 */ /* 0x001fca00078e0204 */
[----:B-1----:R-:W-:Y:S01]  /*3940*/  STG.E.64 desc[UR6][R4.64], R2 ;  /* 0x0000000204007986 */ /* 0x002fe2000c101b06 */
[----:B------:R-:W-:Y:S05]  /*3950*/  EXIT ;  /* 0x000000000000794d */ /* 0x000fea0003800000 */
        .weak           $__internal_0_$__cuda_sm20_div_rn_f64_full
        .type           $__internal_0_$__cuda_sm20_div_rn_f64_full,@function
        .size           $__internal_0_$__cuda_sm20_div_rn_f64_full,($_Z23surface_redistance_stepPdPKdS1_S1_S1_S1_S1_S1_S1_S1_S1_S1_S1_iiidddi$__internal_accurate_pow - $__internal_0_$__cuda_sm20_div_rn_f64_full)
$__internal_0_$__cuda_sm20_div_rn_f64_full:
[C---:B------:R-:W-:Y:S01]  /*3960*/  FSETP.GEU.AND P0, PT, |R12|.reuse, 1.469367938527859385e-39, PT ;  /* 0x001000000c00780b */ /* 0x040fe20003f0e200 */
[----:B------:R-:W-:Y:S01]  /*3970*/  IMAD.MOV.U32 R33, RZ, RZ, R12 ;  /* 0x000000ffff217224 */ /* 0x000fe200078e000c */
[----:B------:R-:W-:Y:S01]  /*3980*/  LOP3.LUT R30, R12, 0x800fffff, RZ, 0xc0, !PT ;  /* 0x800fffff0c1e7812 */ /* 0x000fe200078ec0ff */
[----:B------:R-:W-:Y:S01]  /*3990*/  IMAD.MOV.U32 R45, RZ, RZ, R13 ;  /* 0x000000ffff2d7224 */ /* 0x000fe200078e000d */
[----:B------:R-:W-:Y:S01]  /*39a0*/  MOV R32, R11 ;  /* 0x0000000b00207202 */ /* 0x000fe20000000f00 */
[----:B------:R-:W-:Y:S01]  /*39b0*/  IMAD.MOV.U32 R42, RZ, RZ, 0x1 ;  /* 0x00000001ff2a7424 */ /* 0x000fe200078e00ff */
[----:B------:R-:W-:Y:S01]  /*39c0*/  LOP3.LUT R31, R30, 0x3ff00000, RZ, 0xfc, !PT ;  /* 0x3ff000001e1f7812 */ /* 0x000fe200078efcff */
[----:B------:R-:W-:Y:S01]  /*39d0*/  IMAD.MOV.U32 R30, RZ, RZ, R11 ;  /* 0x000000ffff1e7224 */ /* 0x000fe200078e000b */
[C---:B------:R-:W-:Y:S01]  /*39e0*/  FSETP.GEU.AND P2, PT, |R45|.reuse, 1.469367938527859385e-39, PT ;  /* 0x001000002d00780b */ /* 0x040fe20003f4e200 */
[----:B------:R-:W-:Y:S01]  /*39f0*/  IMAD.MOV.U32 R44, RZ, RZ, R14 ;  /* 0x000000ffff2c7224 */ /* 0x000fe200078e000e */
[----:B------:R-:W-:Y:S01]  /*3a00*/  LOP3.LUT R11, R45, 0x7ff00000, RZ, 0xc0, !PT ;  /* 0x7ff000002d0b7812 */ /* 0x000fe200078ec0ff */
[----:B------:R-:W-:Y:S01]  /*3a10*/  BSSY.RECONVERGENT B0, `(.L_x_28) ;  /* 0x0000055000007945 */ /* 0x000fe20003800200 */
[----:B------:R-:W-:Y:S01]  /*3a20*/  LOP3.LUT R13, R12, 0x7ff00000, RZ, 0xc0, !PT ;  /* 0x7ff000000c0d7812 */ /* 0x000fe200078ec0ff */
[----:B------:R-:W-:Y:S01]  /*3a30*/  @!P0 DMUL R30, R32, 8.98846567431157953865e+307 ;  /* 0x7fe00000201e8828 */ /* 0x000fe20000000000 */
[----:B------:R-:W-:-:S02]  /*3a40*/  IMAD.MOV.U32 R12, RZ, RZ, 0x1ca00000 ;  /* 0x1ca00000ff0c7424 */ /* 0x000fc400078e00ff */
[----:B------:R-:W-:-:S03]  /*3a50*/  ISETP.GE.U32.AND P1, PT, R11, R13, PT ;  /* 0x0000000d0b00720c */ /* 0x000fc60003f26070 */
[----:B------:R-:W0:Y:S02]  /*3a60*/  MUFU.RCP64H R43, R31 ;  /* 0x0000001f002b7308 */ /* 0x000e240000001800 */
[----:B------:R-:W-:Y:S02]  /*3a70*/  @!P2 LOP3.LUT R14, R33, 0x7ff00000, RZ, 0xc0, !PT ;  /* 0x7ff00000210ea812 */ /* 0x000fe400078ec0ff */
[----:B------:R-:W-:Y:S02]  /*3a80*/  @!P0 LOP3.LUT R13, R31, 0x7ff00000, RZ, 0xc0, !PT ;  /* 0x7ff000001f0d8812 */ /* 0x000fe400078ec0ff */
[----:B------:R-:W-:Y:S02]  /*3a90*/  @!P2 ISETP.GE.U32.AND P3, PT, R11, R14, PT ;  /* 0x0000000e0b00a20c */ /* 0x000fe40003f66070 */
[C---:B------:R-:W-:Y:S02]  /*3aa0*/  SEL R14, R12.reuse, 0x63400000, !P1 ;  /* 0x634000000c0e7807 */ /* 0x040fe40004800000 */
[----:B------:R-:W-:-:S04]  /*3ab0*/  @!P2 SEL R15, R12, 0x63400000, !P3 ;  /* 0x634000000c0fa807 */ /* 0x000fc80005800000 */
[----:B------:R-:W-:Y:S01]  /*3ac0*/  @!P2 LOP3.LUT R15, R15, 0x80000000, R45, 0xf8, !PT ;  /* 0x800000000f0fa812 */ /* 0x000fe200078ef82d */
[----:B0-----:R-:W-:-:S03]  /*3ad0*/  DFMA R46, R42, -R30, 1 ;  /* 0x3ff000002a2e742b */ /* 0x001fc6000000081e */
[----:B------:R-:W-:-:S05]  /*3ae0*/  @!P2 LOP3.LUT R15, R15, 0x100000, RZ, 0xfc, !PT ;  /* 0x001000000f0fa812 */ /* 0x000fca00078efcff */
[----:B------:R-:W-:-:S08]  /*3af0*/  DFMA R46, R46, R46, R46 ;  /* 0x0000002e2e2e722b */ /* 0x000fd0000000002e */
[----:B------:R-:W-:Y:S01]  /*3b00*/  DFMA R42, R42, R46, R42 ;  /* 0x0000002e2a2a722b */ /* 0x000fe2000000002a */
[----:B------:R-:W-:Y:S01]  /*3b10*/  LOP3.LUT R47, R14, 0x800fffff, R45, 0xf8, !PT ;  /* 0x800fffff0e2f7812 */ /* 0x000fe200078ef82d */
[----:B------:R-:W-:Y:S01]  /*3b20*/  @!P2 IMAD.MOV.U32 R14, RZ, RZ, RZ ;  /* 0x000000ffff0ea224 */ /* 0x000fe200078e00ff */
[----:B------:R-:W-:-:S05]  /*3b30*/  MOV R46, R44 ;  /* 0x0000002c002e7202 */ /* 0x000fca0000000f00 */
[----:B------:R-:W-:Y:S02]  /*3b40*/  DFMA R48, R42, -R30, 1 ;  /* 0x3ff000002a30742b */ /* 0x000fe4000000081e */
[----:B------:R-:W-:-:S06]  /*3b50*/  @!P2 DFMA R46, R46, 2, -R14 ;  /* 0x400000002e2ea82b */ /* 0x000fcc000000080e */
[----:B------:R-:W-:-:S08]  /*3b60*/  DFMA R48, R42, R48, R42 ;  /* 0x000000302a30722b */ /* 0x000fd0000000002a */
[----:B------:R-:W-:-:S08]  /*3b70*/  DMUL R14, R48, R46 ;  /* 0x0000002e300e7228 */ /* 0x000fd00000000000 */
[----:B------:R-:W-:-:S08]  /*3b80*/  DFMA R42, R14, -R30, R46 ;  /* 0x8000001e0e2a722b */ /* 0x000fd0000000002e */
[----:B------:R-:W-:Y:S01]  /*3b90*/  DFMA R42, R48, R42, R14 ;  /* 0x0000002a302a722b */ /* 0x000fe2000000000e */
[----:B------:R-:W-:Y:S01]  /*3ba0*/  IMAD.MOV.U32 R14, RZ, RZ, R11 ;  /* 0x000000ffff0e7224 */ /* 0x000fe200078e000b */
[----:B------:R-:W-:-:S05]  /*3bb0*/  @!P2 LOP3.LUT R14, R47, 0x7ff00000, RZ, 0xc0, !PT ;  /* 0x7ff000002f0ea812 */ /* 0x000fca00078ec0ff */
[----:B------:R-:W-:-:S05]  /*3bc0*/  VIADD R15, R14, 0xffffffff ;  /* 0xffffffff0e0f7836 */ /* 0x000fca0000000000 */
[----:B------:R-:W-:Y:S01]  /*3bd0*/  ISETP.GT.U32.AND P0, PT, R15, 0x7feffffe, PT ;  /* 0x7feffffe0f00780c */ /* 0x000fe20003f04070 */
[----:B------:R-:W-:-:S05]  /*3be0*/  VIADD R15, R13, 0xffffffff ;  /* 0xffffffff0d0f7836 */ /* 0x000fca0000000000 */
[----:B------:R-:W-:-:S13]  /*3bf0*/  ISETP.GT.U32.OR P0, PT, R15, 0x7feffffe, P0 ;  /* 0x7feffffe0f00780c */ /* 0x000fda0000704470 */
[----:B------:R-:W-:Y:S05]  /*3c00*/  @P0 BRA `(.L_x_29) ;  /* 0x0000000000740947 */ /* 0x000fea0003800000 */
[----:B------:R-:W-:-:S04]  /*3c10*/  LOP3.LUT R13, R33, 0x7ff00000, RZ, 0xc0, !PT ;  /* 0x7ff00000210d7812 */ /* 0x000fc800078ec0ff */
[CC--:B------:R-:W-:Y:S02]  /*3c20*/  VIADDMNMX R14, R11.reuse, -R13.reuse, 0xb9600000, !PT ;  /* 0xb96000000b0e7446 */ /* 0x0c0fe4000780090d */
[----:B------:R-:W-:Y:S02]  /*3c30*/  ISETP.GE.U32.AND P0, PT, R11, R13, PT ;  /* 0x0000000d0b00720c */ /* 0x000fe40003f06070 */
[----:B------:R-:W-:Y:S02]  /*3c40*/  VIMNMX R14, PT, PT, R14, 0x46a00000, PT ;  /* 0x46a000000e0e7848 */ /* 0x000fe40003fe0100 */
[----:B------:R-:W-:-:S05]  /*3c50*/  SEL R12, R12, 0x63400000, !P0 ;  /* 0x634000000c0c7807 */ /* 0x000fca0004000000 */
[----:B------:R-:W-:Y:S01]  /*3c60*/  IMAD.IADD R12, R14, 0x1, -R12 ;  /* 0x000000010e0c7824 */ /* 0x000fe200078e0a0c */
[----:B------:R-:W-:-:S03]  /*3c70*/  MOV R14, RZ ;  /* 0x000000ff000e7202 */ /* 0x000fc60000000f00 */
[----:B------:R-:W-:-:S06]  /*3c80*/  VIADD R15, R12, 0x7fe00000 ;  /* 0x7fe000000c0f7836 */ /* 0x000fcc0000000000 */
[----:B------:R-:W-:-:S10]  /*3c90*/  DMUL R48, R42, R14 ;  /* 0x0000000e2a307228 */ /* 0x000fd40000000000 */
[----:B------:R-:W-:-:S13]  /*3ca0*/  FSETP.GTU.AND P0, PT, |R49|, 1.469367938527859385e-39, PT ;  /* 0x001000003100780b */ /* 0x000fda0003f0c200 */
[----:B------:R-:W-:Y:S05]  /*3cb0*/  @P0 BRA `(.L_x_30) ;  /* 0x0000000000a80947 */ /* 0x000fea0003800000 */
[----:B------:R-:W-:-:S06]  /*3cc0*/  DFMA R30, R42, -R30, R46 ;  /* 0x8000001e2a1e722b */ /* 0x000fcc000000002e */
[----:B------:R-:W-:-:S04]  /*3cd0*/  IMAD.MOV.U32 R30, RZ, RZ, RZ ;  /* 0x000000ffff1e7224 */ /* 0x000fc800078e00ff */
[C---:B------:R-:W-:Y:S02]  /*3ce0*/  FSETP.NEU.AND P0, PT, R31.reuse, RZ, PT ;  /* 0x000000ff1f00720b */ /* 0x040fe40003f0d000 */
[----:B------:R-:W-:-:S04]  /*3cf0*/  LOP3.LUT R32, R31, 0x80000000, R33, 0x48, !PT ;  /* 0x800000001f207812 */ /* 0x000fc800078e4821 */
[----:B------:R-:W-:-:S07]  /*3d00*/  LOP3.LUT R31, R32, R15, RZ, 0xfc, !PT ;  /* 0x0000000f201f7212 */ /* 0x000fce00078efcff */
[----:B------:R-:W-:Y:S05]  /*3d10*/  @!P0 BRA `(.L_x_30) ;  /* 0x0000000000908947 */ /* 0x000fea0003800000 */
[----:B------:R-:W-:Y:S01]  /*3d20*/  IMAD.MOV R15, RZ, RZ, -R12 ;  /* 0x000000ffff0f7224 */ /* 0x000fe200078e0a0c */
[----:B------:R-:W-:Y:S01]  /*3d30*/  IADD3 R12, PT, PT, -R12, -0x43300000, RZ ;  /* 0xbcd000000c0c7810 */ /* 0x000fe20007ffe1ff */
[----:B------:R-:W-:-:S06]  /*3d40*/  IMAD.MOV.U32 R14, RZ, RZ, RZ ;  /* 0x000000ffff0e7224 */ /* 0x000fcc00078e00ff */
[----:B------:R-:W-:Y:S02]  /*3d50*/  DFMA R14, R48, -R14, R42 ;  /* 0x8000000e300e722b */ /* 0x000fe4000000002a */
[----:B------:R-:W-:-:S08]  /*3d60*/  DMUL.RP R42, R42, R30 ;  /* 0x0000001e2a2a7228 */ /* 0x000fd00000008000 */
[----:B------:R-:W-:Y:S02]  /*3d70*/  FSETP.NEU.AND P0, PT, |R15|, R12, PT ;  /* 0x0000000c0f00720b */ /* 0x000fe40003f0d200 */
[----:B------:R-:W-:Y:S02]  /*3d80*/  LOP3.LUT R32, R43, R32, RZ, 0x3c, !PT ;  /* 0x000000202b207212 */ /* 0x000fe400078e3cff */
[----:B------:R-:W-:Y:S02]  /*3d90*/  FSEL R11, R42, R48, !P0 ;  /* 0x000000302a0b7208 */ /* 0x000fe40004000000 */
[----:B------:R-:W-:-:S03]  /*3da0*/  FSEL R32, R32, R49, !P0 ;  /* 0x0000003120207208 */ /* 0x000fc60004000000 */
[----:B------:R-:W-:Y:S02]  /*3db0*/  IMAD.MOV.U32 R48, RZ, RZ, R11 ;  /* 0x000000ffff307224 */ /* 0x000fe400078e000b */
[----:B------:R-:W-:Y:S01]  /*3dc0*/  IMAD.MOV.U32 R49, RZ, RZ, R32 ;  /* 0x000000ffff317224 */ /* 0x000fe200078e0020 */
[----:B------:R-:W-:Y:S06]  /*3dd0*/  BRA `(.L_x_30) ;  /* 0x0000000000607947 */ /* 0x000fec0003800000 */
.L_x_29:
[----:B------:R-:W-:-:S14]  /*3de0*/  DSETP.NAN.AND P0, PT, R44, R44, PT ;  /* 0x0000002c2c00722a */ /* 0x000fdc0003f08000 */
[----:B------:R-:W-:Y:S05]  /*3df0*/  @P0 BRA `(.L_x_31) ;  /* 0x00000000004c0947 */ /* 0x000fea0003800000 */
[----:B------:R-:W-:-:S14]  /*3e00*/  DSETP.NAN.AND P0, PT, R32, R32, PT ;  /* 0x000000202000722a */ /* 0x000fdc0003f08000 */
[----:B------:R-:W-:Y:S05]  /*3e10*/  @P0 BRA `(.L_x_32) ;  /* 0x0000000000340947 */ /* 0x000fea0003800000 */
[----:B------:R-:W-:Y:S01]  /*3e20*/  ISETP.NE.AND P0, PT, R14, R13, PT ;  /* 0x0000000d0e00720c */ /* 0x000fe20003f05270 */
[----:B------:R-:W-:Y:S01]  /*3e30*/  IMAD.MOV.U32 R48, RZ, RZ, 0x0 ;  /* 0x00000000ff307424 */ /* 0x000fe200078e00ff */
[----:B------:R-:W-:-:S11]  /*3e40*/  MOV R49, 0xfff80000 ;  /* 0xfff8000000317802 */ /* 0x000fd60000000f00 */
[----:B------:R-:W-:Y:S05]  /*3e50*/  @!P0 BRA `(.L_x_30) ;  /* 0x0000000000408947 */ /* 0x000fea0003800000 */
[----:B------:R-:W-:Y:S02]  /*3e60*/  ISETP.NE.AND P0, PT, R14, 0x7ff00000, PT ;  /* 0x7ff000000e00780c */ /* 0x000fe40003f05270 */
[----:B------:R-:W-:Y:S02]  /*3e70*/  LOP3.LUT R32, R45, 0x80000000, R33, 0x48, !PT ;  /* 0x800000002d207812 */ /* 0x000fe400078e4821 */
[----:B------:R-:W-:-:S13]  /*3e80*/  ISETP.EQ.OR P0, PT, R13, RZ, !P0 ;  /* 0x000000ff0d00720c */ /* 0x000fda0004702670 */
[----:B------:R-:W-:Y:S01]  /*3e90*/  @P0 LOP3.LUT R11, R32, 0x7ff00000, RZ, 0xfc, !PT ;  /* 0x7ff00000200b0812 */ /* 0x000fe200078efcff */
[----:B------:R-:W-:Y:S02]  /*3ea0*/  @!P0 IMAD.MOV.U32 R48, RZ, RZ, RZ ;  /* 0x000000ffff308224 */ /* 0x000fe400078e00ff */
[----:B------:R-:W-:Y:S02]  /*3eb0*/  @!P0 IMAD.MOV.U32 R49, RZ, RZ, R32 ;  /* 0x000000ffff318224 */ /* 0x000fe400078e0020 */
[----:B------:R-:W-:Y:S02]  /*3ec0*/  @P0 IMAD.MOV.U32 R48, RZ, RZ, RZ ;  /* 0x000000ffff300224 */ /* 0x000fe400078e00ff */
[----:B------:R-:W-:Y:S01]  /*3ed0*/  @P0 IMAD.MOV.U32 R49, RZ, RZ, R11 ;  /* 0x000000ffff310224 */ /* 0x000fe200078e000b */
[----:B------:R-:W-:Y:S06]  /*3ee0*/  BRA `(.L_x_30) ;  /* 0x00000000001c7947 */ /* 0x000fec0003800000 */
.L_x_32:
[----:B------:R-:W-:Y:S01]  /*3ef0*/  LOP3.LUT R11, R33, 0x80000, RZ, 0xfc, !PT ;  /* 0x00080000210b7812 */ /* 0x000fe200078efcff */
[----:B------:R-:W-:-:S04]  /*3f00*/  IMAD.MOV.U32 R48, RZ, RZ, R32 ;  /* 0x000000ffff307224 */ /* 0x000fc800078e0020 */
[----:B------:R-:W-:Y:S01]  /*3f10*/  IMAD.MOV.U32 R49, RZ, RZ, R11 ;  /* 0x000000ffff317224 */ /* 0x000fe200078e000b */
[----:B------:R-:W-:Y:S06]  /*3f20*/  BRA `(.L_x_30) ;  /* 0x00000000000c7947 */ /* 0x000fec0003800000 */
.L_x_31:
[----:B------:R-:W-:Y:S02]  /*3f30*/  LOP3.LUT R11, R45, 0x80000, RZ, 0xfc, !PT ;  /* 0x000800002d0b7812 */ /* 0x000fe400078efcff */
[----:B------:R-:W-:-:S03]  /*3f40*/  MOV R48, R44 ;  /* 0x0000002c00307202 */ /* 0x000fc60000000f00 */
[----:B------:R-:W-:-:S07]  /*3f50*/  IMAD.MOV.U32 R49, RZ, RZ, R11 ;  /* 0x000000ffff317224 */ /* 0x000fce00078e000b */
.L_x_30:
[----:B------:R-:W-:Y:S05]  /*3f60*/  BSYNC.RECONVERGENT B0 ;  /* 0x0000000000007941 */ /* 0x000fea0003800200 */
.L_x_28:
[----:B------:R-:W-:Y:S02]  /*3f70*/  IMAD.MOV.U32 R14, RZ, RZ, R10 ;  /* 0x000000ffff0e7224 */ /* 0x000fe400078e000a */
[----:B------:R-:W-:Y:S02]  /*3f80*/  IMAD.MOV.U32 R15, RZ, RZ, 0x0 ;  /* 0x00000000ff0f7424 */ /* 0x000fe400078e00ff */
[----:B------:R-:W-:Y:S02]  /*3f90*/  IMAD.MOV.U32 R12, RZ, RZ, R48 ;  /* 0x000000ffff0c7224 */ /* 0x000fe400078e0030 */
[----:B------:R-:W-:Y:S01]  /*3fa0*/  IMAD.MOV.U32 R11, RZ, RZ, R49 ;  /* 0x000000ffff0b7224 */ /* 0x000fe200078e0031 */
[----:B------:R-:W-:Y:S06]  /*3fb0*/  RET.REL.NODEC R14 `(_Z23surface_redistance_stepPdPKdS1_S1_S1_S1_S1_S1_S1_S1_S1_S1_S1_iiidddi) ;  /* 0xffffffc00e107950 */ /* 0x000fec0003c3ffff */
        .type           $_Z23surface_redistance_stepPdPKdS1_S1_S1_S1_S1_S1_S1_S1_S1_S1_S1_iiidddi$__internal_accurate_pow,@function
        .size           $_Z23surface_redistance_stepPdPKdS1_S1_S1_S1_S1_S1_S1_S1_S1_S1_S1_iiidddi$__internal_accurate_pow,(.L_x_36 - $_Z23surface_redistance_stepPdPKdS1_S1_S1_S1_S1_S1_S1_S1_S1_S1_S1_iiidddi$__internal_accurate_pow)
$_Z23surface_redistance_stepPdPKdS1_S1_S1_S1_S1_S1_S1_S1_S1_S1_S1_iiidddi$__internal_accurate_pow:
[----:B------:R-:W-:Y:S01]  /*3fc0*/  ISETP.GT.U32.AND P0, PT, R4, 0xfffff, PT ;  /* 0x000fffff0400780c */ /* 0x000fe20003f04070 */
[----:B------:R-:W-:Y:S01]  /*3fd0*/  IMAD.MOV.U32 R10, RZ, RZ, R5 ;  /* 0x000000ffff0a7224 */ /* 0x000fe200078e0005 */
[----:B------:R-:W-:Y:S01]  /*3fe0*/  MOV R11, R4 ;  /* 0x00000004000b7202 */ /* 0x000fe20000000f00 */
[----:B------:R-:W-:Y:S01]  /*3ff0*/  UMOV UR4, 0x7d2cafe2 ;  /* 0x7d2cafe200047882 */ /* 0x000fe20000000000 */
[----:B------:R-:W-:Y:S01]  /*4000*/  UMOV UR5, 0x3eb0f5ff ;  /* 0x3eb0f5ff00057882 */ /* 0x000fe20000000000 */
[----:B------:R-:W-:Y:S01]  /*4010*/  UMOV UR8, 0x3b39803f ;  /* 0x3b39803f00087882 */ /* 0x000fe20000000000 */
[----:B------:R-:W-:-:S07]  /*4020*/  UMOV UR9, 0x3c7abc9e ;  /* 0x3c7abc9e00097882 */ /* 0x000fce0000000000 */
[----:B------:R-:W-:Y:S01]  /*4030*/  @!P0 DMUL R12, R10, 1.80143985094819840000e+16 ;  /* 0x435000000a0c8828 */ /* 0x000fe20000000000 */
[--C-:B------:R-:W-:Y:S01]  /*4040*/  IMAD.MOV.U32 R10, RZ, RZ, R4.reuse ;  /* 0x000000ffff0a7224 */ /* 0x100fe200078e0004 */
[----:B------:R-:W-:-:S08]  /*4050*/  SHF.R.U32.HI R4, RZ, 0x14, R4 ;  /* 0x00000014ff047819 */ /* 0x000fd00000011604 */
[----:B------:R-:W-:Y:S01]  /*4060*/  @!P0 IMAD.MOV.U32 R10, RZ, RZ, R13 ;  /* 0x000000ffff0a8224 */ /* 0x000fe200078e000d */
[----:B------:R-:W-:Y:S01]  /*4070*/  @!P0 LEA.HI R4, R13, 0xffffffca, RZ, 0xc ;  /* 0xffffffca0d048811 */ /* 0x000fe200078f60ff */
[----:B------:R-:W-:Y:S02]  /*4080*/  @!P0 IMAD.MOV.U32 R5, RZ, RZ, R12 ;  /* 0x000000ffff058224 */ /* 0x000fe400078e000c */
[----:B------:R-:W-:Y:S01]  /*4090*/  IMAD.MOV.U32 R13, RZ, RZ, 0x43300000 ;  /* 0x43300000ff0d7424 */ /* 0x000fe200078e00ff */
[----:B------:R-:W-:Y:S01]  /*40a0*/  LOP3.LUT R10, R10, 0x800fffff, RZ, 0xc0, !PT ;  /* 0x800fffff0a0a7812 */ /* 0x000fe200078ec0ff */
[----:B------:R-:W-:-:S03]  /*40b0*/  IMAD.MOV.U32 R48, RZ, RZ, R5 ;  /* 0x000000ffff307224 */ /* 0x000fc600078e0005 */
[----:B------:R-:W-:-:S04]  /*40c0*/  LOP3.LUT R10, R10, 0x3ff00000, RZ, 0xfc, !PT ;  /* 0x3ff000000a0a7812 */ /* 0x000fc800078efcff */
[----:B------:R-:W-:Y:S01]  /*40d0*/  ISETP.GE.U32.AND P1, PT, R10, 0x3ff6a09f, PT ;  /* 0x3ff6a09f0a00780c */ /* 0x000fe20003f26070 */
[----:B------:R-:W-:Y:S02]  /*40e0*/  IMAD.MOV.U32 R49, RZ, RZ, R10 ;  /* 0x000000ffff317224 */ /* 0x000fe400078e000a */
[----:B------:R-:W-:-:S10]  /*40f0*/  IMAD.MOV.U32 R10, RZ, RZ, RZ ;  /* 0x000000ffff0a7224 */ /* 0x000fd400078e00ff */
[----:B------:R-:W-:-:S05]  /*4100*/  @P1 VIADD R5, R49, 0xfff00000 ;  /* 0xfff0000031051836 */ /* 0x000fca0000000000 */
[----:B------:R-:W-:Y:S01]  /*4110*/  @P1 MOV R49, R5 ;  /* 0x0000000500311202 */ /* 0x000fe20000000f00 */
[C---:B------:R-:W-:Y:S01]  /*4120*/  VIADD R5, R4.reuse, 0xfffffc01 ;  /* 0xfffffc0104057836 */ /* 0x040fe20000000000 */
[----:B------:R-:W-:-:S04]  /*4130*/  @P1 IADD3 R5, PT, PT, R4, -0x3fe, RZ ;  /* 0xfffffc0204051810 */ /* 0x000fc80007ffe0ff */
[C---:B------:R-:W-:Y:S01]  /*4140*/  DADD R30, R48.reuse, 1 ;  /* 0x3ff00000301e7429 */ /* 0x040fe20000000000 */
[----:B------:R-:W-:Y:S01]  /*4150*/  LOP3.LUT R12, R5, 0x80000000, RZ, 0x3c, !PT ;  /* 0x80000000050c7812 */ /* 0x000fe200078e3cff */
[----:B------:R-:W-:-:S04]  /*4160*/  DADD R48, R48, -1 ;  /* 0xbff0000030307429 */ /* 0x000fc80000000000 */
[----:B------:R-:W0:Y:S02]  /*4170*/  MUFU.RCP64H R11, R31 ;  /* 0x0000001f000b7308 */ /* 0x000e240000001800 */
[----:B0-----:R-:W-:-:S08]  /*4180*/  DFMA R30, -R30, R10, 1 ;  /* 0x3ff000001e1e742b */ /* 0x001fd0000000010a */
[----:B------:R-:W-:-:S08]  /*4190*/  DFMA R30, R30, R30, R30 ;  /* 0x0000001e1e1e722b */ /* 0x000fd0000000001e */
[----:B------:R-:W-:Y:S01]  /*41a0*/  DFMA R30, R10, R30, R10 ;  /* 0x0000001e0a1e722b */ /* 0x000fe2000000000a */
[----:B------:R-:W-:Y:S02]  /*41b0*/  IMAD.MOV.U32 R10, RZ, RZ, 0x41ad3b5a ;  /* 0x41ad3b5aff0a7424 */ /* 0x000fe400078e00ff */
[----:B------:R-:W-:-:S05]  /*41c0*/  IMAD.MOV.U32 R11, RZ, RZ, 0x3ed0f5d2 ;  /* 0x3ed0f5d2ff0b7424 */ /* 0x000fca00078e00ff */
[----:B------:R-:W-:-:S08]  /*41d0*/  DMUL R54, R48, R30 ;  /* 0x0000001e30367228 */ /* 0x000fd00000000000 */
[----:B------:R-:W-:-:S08]  /*41e0*/  DFMA R54, R48, R30, R54 ;  /* 0x0000001e3036722b */ /* 0x000fd00000000036 */
[CC--:B------:R-:W-:Y:S02]  /*41f0*/  DMUL R44, R54.reuse, R54.reuse ;  /* 0x00000036362c7228 */ /* 0x0c0fe40000000000 */
[----:B------:R-:W-:-:S06]  /*4200*/  DMUL R46, R54, R54 ;  /* 0x00000036362e7228 */ /* 0x000fcc0000000000 */
[----:B------:R-:W-:Y:S01]  /*4210*/  DFMA R10, R44, UR4, R10 ;  /* 0x000000042c0a7c2b */ /* 0x000fe2000800000a */
[----:B------:R-:W-:Y:S01]  /*4220*/  UMOV UR4, 0x75488a3f ;  /* 0x75488a3f00047882 */ /* 0x000fe20000000000 */
[----:B------:R-:W-:-:S06]  /*4230*/  UMOV UR5, 0x3ef3b20a ;  /* 0x3ef3b20a00057882 */ /* 0x000fcc0000000000 */
[----:B------:R-:W-:Y:S01]  /*4240*/  DFMA R42, R44, R10, UR4 ;  /* 0x000000042c2a7e2b */ /* 0x000fe2000800000a */
[----:B------:R-:W-:Y:S01]  /*4250*/  UMOV UR4, 0xe4faecd5 ;  /* 0xe4faecd500047882 */ /* 0x000fe20000000000 */
[----:B------:R-:W-:Y:S01]  /*4260*/  UMOV UR5, 0x3f1745cd ;  /* 0x3f1745cd00057882 */ /* 0x000fe20000000000 */
[----:B------:R-:W-:-:S05]  /*4270*/  DADD R10, R48, -R54 ;  /* 0x00000000300a7229 */ /* 0x000fca0000000836 */
[----:B------:R-:W-:Y:S01]  /*4280*/  DFMA R42, R44, R42, UR4 ;  /* 0x000000042c2a7e2b */ /* 0x000fe2000800002a */
[----:B------:R-:W-:Y:S01]  /*4290*/  UMOV UR4, 0x258a578b ;  /* 0x258a578b00047882 */ /* 0x000fe20000000000 */
[----:B------:R-:W-:Y:S01]  /*42a0*/  UMOV UR5, 0x3f3c71c7 ;  /* 0x3f3c71c700057882 */ /* 0x000fe20000000000 */
[----:B------:R-:W-:-:S05]  /*42b0*/  DADD R10, R10, R10 ;  /* 0x000000000a0a7229 */ /* 0x000fca000000000a */
[----:B------:R-:W-:Y:S01]  /*42c0*/  DFMA R42, R44, R42, UR4 ;  /* 0x000000042c2a7e2b */ /* 0x000fe2000800002a */
[----:B------:R-:W-:Y:S01]  /*42d0*/  UMOV UR4, 0x9242b910 ;  /* 0x9242b91000047882 */ /* 0x000fe20000000000 */
[----:B------:R-:W-:Y:S01]  /*42e0*/  UMOV UR5, 0x3f624924 ;  /* 0x3f62492400057882 */ /* 0x000fe20000000000 */
[----:B------:R-:W-:-:S05]  /*42f0*/  DFMA R10, R48, -R54, R10 ;  /* 0x80000036300a722b */ /* 0x000fca000000000a */
[----:B------:R-:W-:Y:S01]  /*4300*/  DFMA R42, R44, R42, UR4 ;  /* 0x000000042c2a7e2b */ /* 0x000fe2000800002a */
[----:B------:R-:W-:Y:S01]  /*4310*/  UMOV UR4, 0x99999dfb ;  /* 0x99999dfb00047882 */ /* 0x000fe20000000000 */
[----:B------:R-:W-:Y:S01]  /*4320*/  UMOV UR5, 0x3f899999 ;  /* 0x3f89999900057882 */ /* 0x000fe20000000000 */
[----:B------:R-:W-:-:S05]  /*4330*/  DMUL R10, R30, R10 ;  /* 0x0000000a1e0a7228 */ /* 0x000fca0000000000 */
[----:B------:R-:W-:Y:S01]  /*4340*/  DFMA R42, R44, R42, UR4 ;  /* 0x000000042c2a7e2b */ /* 0x000fe2000800002a */
[----:B------:R-:W-:Y:S01]  /*4350*/  UMOV UR4, 0x55555555 ;  /* 0x5555555500047882 */ /* 0x000fe20000000000 */
[----:B------:R-:W-:-:S06]  /*4360*/  UMOV UR5, 0x3fb55555 ;  /* 0x3fb5555500057882 */ /* 0x000fcc0000000000 */
[----:B------:R-:W-:-:S08]  /*4370*/  DFMA R52, R44, R42, UR4 ;  /* 0x000000042c347e2b */ /* 0x000fd0000800002a */
[----:B------:R-:W-:Y:S01]  /*4380*/  DADD R32, -R52, UR4 ;  /* 0x0000000434207e29 */ /* 0x000fe20008000100 */
[----:B------:R-:W-:Y:S01]  /*4390*/  UMOV UR4, 0xb9e7b0 ;  /* 0x00b9e7b000047882 */ /* 0x000fe20000000000 */
[----:B------:R-:W-:-:S06]  /*43a0*/  UMOV UR5, 0x3c46a4cb ;  /* 0x3c46a4cb00057882 */ /* 0x000fcc0000000000 */
[----:B------:R-:W-:Y:S02]  /*43b0*/  DFMA R50, R44, R42, R32 ;  /* 0x0000002a2c32722b */ /* 0x000fe40000000020 */
[C---:B------:R-:W-:Y:S01]  /*43c0*/  DMUL R32, R54.reuse, R46 ;  /* 0x0000002e36207228 */ /* 0x040fe20000000000 */
[----:B------:R-:W-:Y:S01]  /*43d0*/  VIADD R43, R11, 0x100000 ;  /* 0x001000000b2b7836 */ /* 0x000fe20000000000 */
[----:B------:R-:W-:Y:S01]  /*43e0*/  DFMA R44, R54, R54, -R46 ;  /* 0x00000036362c722b */ /* 0x000fe2000000082e */
[----:B------:R-:W-:-:S03]  /*43f0*/  IMAD.MOV.U32 R42, RZ, RZ, R10 ;  /* 0x000000ffff2a7224 */ /* 0x000fc600078e000a */
[----:B------:R-:W-:Y:S01]  /*4400*/  DADD R50, R50, -UR4 ;  /* 0x8000000432327e29 */ /* 0x000fe20008000000 */
[----:B------:R-:W-:Y:S01]  /*4410*/  UMOV UR4, 0x80000000 ;  /* 0x8000000000047882 */ /* 0x000fe20000000000 */
[C---:B------:R-:W-:Y:S01]  /*4420*/  DFMA R30, R54.reuse, R46, -R32 ;  /* 0x0000002e361e722b */ /* 0x040fe20000000820 */
[----:B------:R-:W-:Y:S01]  /*4430*/  UMOV UR5, 0x43300000 ;  /* 0x4330000000057882 */ /* 0x000fe20000000000 */
[----:B------:R-:W-:Y:S02]  /*4440*/  DFMA R44, R54, R42, R44 ;  /* 0x0000002a362c722b */ /* 0x000fe4000000002c */
[----:B------:R-:W-:Y:S01]  /*4450*/  DADD R12, R12, -UR4 ;  /* 0x800000040c0c7e29 */ /* 0x000fe20008000000 */
[----:B------:R-:W-:Y:S01]  /*4460*/  UMOV UR4, 0xfefa39ef ;  /* 0xfefa39ef00047882 */ /* 0x000fe20000000000 */
[----:B------:R-:W-:Y:S01]  /*4470*/  DADD R48, R52, R50 ;  /* 0x0000000034307229 */ /* 0x000fe20000000032 */
[----:B------:R-:W-:Y:S01]  /*4480*/  UMOV UR5, 0x3fe62e42 ;  /* 0x3fe62e4200057882 */ /* 0x000fe20000000000 */
[----:B------:R-:W-:-:S06]  /*4490*/  DFMA R30, R10, R46, R30 ;  /* 0x0000002e0a1e722b */ /* 0x000fcc000000001e */
[----:B------:R-:W-:Y:S02]  /*44a0*/  DMUL R42, R48, R32 ;  /* 0x00000020302a7228 */ /* 0x000fe40000000000 */
[----:B------:R-:W-:Y:S02]  /*44b0*/  DFMA R30, R54, R44, R30 ;  /* 0x0000002c361e722b */ /* 0x000fe4000000001e */
[----:B------:R-:W-:-:S04]  /*44c0*/  DADD R52, R52, -R48 ;  /* 0x0000000034347229 */ /* 0x000fc80000000830 */
[----:B------:R-:W-:-:S04]  /*44d0*/  DFMA R44, R48, R32, -R42 ;  /* 0x00000020302c722b */ /* 0x000fc8000000082a */
[----:B------:R-:W-:-:S04]  /*44e0*/  DADD R52, R50, R52 ;  /* 0x0000000032347229 */ /* 0x000fc80000000034 */
[----:B------:R-:W-:-:S08]  /*44f0*/  DFMA R30, R48, R30, R44 ;  /* 0x0000001e301e722b */ /* 0x000fd0000000002c */
[----:B------:R-:W-:-:S08]  /*4500*/  DFMA R52, R52, R32, R30 ;  /* 0x000000203434722b */ /* 0x000fd0000000001e */
[----:B------:R-:W-:-:S08]  /*4510*/  DADD R32, R42, R52 ;  /* 0x000000002a207229 */ /* 0x000fd00000000034 */
[--C-:B------:R-:W-:Y:S02]  /*4520*/  DADD R30, R54, R32.reuse ;  /* 0x00000000361e7229 */ /* 0x100fe40000000020 */
[----:B------:R-:W-:-:S06]  /*4530*/  DADD R42, R42, -R32 ;  /* 0x000000002a2a7229 */ /* 0x000fcc0000000820 */
[----:B------:R-:W-:Y:S02]  /*4540*/  DADD R54, R54, -R30 ;  /* 0x0000000036367229 */ /* 0x000fe4000000081e */
[----:B------:R-:W-:-:S06]  /*4550*/  DADD R42, R52, R42 ;  /* 0x00000000342a7229 */ /* 0x000fcc000000002a */
[----:B------:R-:W-:-:S08]  /*4560*/  DADD R54, R32, R54 ;  /* 0x0000000020367229 */ /* 0x000fd00000000036 */
[----:B------:R-:W-:-:S08]  /*4570*/  DADD R42, R42, R54 ;  /* 0x000000002a2a7229 */ /* 0x000fd00000000036 */
[----:B------:R-:W-:-:S08]  /*4580*/  DADD R10, R10, R42 ;  /* 0x000000000a0a7229 */ /* 0x000fd0000000002a */
[----:B------:R-:W-:-:S08]  /*4590*/  DADD R32, R30, R10 ;  /* 0x000000001e207229 */ /* 0x000fd0000000000a */
[--C-:B------:R-:W-:Y:S02]  /*45a0*/  DFMA R4, R12, UR4, R32.reuse ;  /* 0x000000040c047c2b */ /* 0x100fe40008000020 */
[----:B------:R-:W-:-:S06]  /*45b0*/  DADD R42, R30, -R32 ;  /* 0x000000001e2a7229 */ /* 0x000fcc0000000820 */
[----:B------:R-:W-:Y:S02]  /*45c0*/  DFMA R30, R12, -UR4, R4 ;  /* 0x800000040c1e7c2b */ /* 0x000fe40008000004 */
[----:B------:R-:W-:-:S06]  /*45d0*/  DADD R42, R10, R42 ;  /* 0x000000000a2a7229 */ /* 0x000fcc000000002a */
[----:B------:R-:W-:-:S08]  /*45e0*/  DADD R30, -R32, R30 ;  /* 0x00000000201e7229 */ /* 0x000fd0000000011e */
[----:B------:R-:W-:-:S08]  /*45f0*/  DADD R30, R42, -R30 ;  /* 0x000000002a1e7229 */ /* 0x000fd0000000081e */
[----:B------:R-:W-:-:S08]  /*4600*/  DFMA R12, R12, UR8, R30 ;  /* 0x000000080c0c7c2b */ /* 0x000fd0000800001e */
[----:B------:R-:W-:-:S08]  /*4610*/  DADD R10, R4, R12 ;  /* 0x00000000040a7229 */ /* 0x000fd0000000000c */
[----:B------:R-:W-:Y:S02]  /*4620*/  DADD R30, R4, -R10 ;  /* 0x00000000041e7229 */ /* 0x000fe4000000080a */
[----:B------:R-:W-:-:S06]  /*4630*/  DMUL R4, R10, 2 ;  /* 0x400000000a047828 */ /* 0x000fcc0000000000 */
[----:B------:R-:W-:Y:S02]  /*4640*/  DADD R12, R12, R30 ;  /* 0x000000000c0c7229 */ /* 0x000fe4000000001e */
[----:B------:R-:W-:Y:S01]  /*4650*/  DFMA R10, R10, 2, -R4 ;  /* 0x400000000a0a782b */ /* 0x000fe20000000804 */
[----:B------:R-:W-:Y:S02]  /*4660*/  IMAD.MOV.U32 R30, RZ, RZ, 0x652b82fe ;  /* 0x652b82feff1e7424 */ /* 0x000fe400078e00ff */
[----:B------:R-:W-:-:S05]  /*4670*/  IMAD.MOV.U32 R31, RZ, RZ, 0x3ff71547 ;  /* 0x3ff71547ff1f7424 */ /* 0x000fca00078e00ff */
[----:B------:R-:W-:-:S08]  /*4680*/  DFMA R12, R12, 2, R10 ;  /* 0x400000000c0c782b */ /* 0x000fd0000000000a */
[----:B------:R-:W-:-:S08]  /*4690*/  DADD R32, R4, R12 ;  /* 0x0000000004207229 */ /* 0x000fd0000000000c */
[----:B------:R-:W-:Y:S02]  /*46a0*/  DFMA R30, R32, R30, 6.75539944105574400000e+15 ;  /* 0x43380000201e742b */ /* 0x000fe4000000001e */
[----:B------:R-:W-:Y:S01]  /*46b0*/  FSETP.GEU.AND P0, PT, |R33|, 4.1917929649353027344, PT ;  /* 0x4086232b2100780b */ /* 0x000fe20003f0e200 */
[----:B------:R-:W-:-:S05]  /*46c0*/  DADD R4, R4, -R32 ;  /* 0x0000000004047229 */ /* 0x000fca0000000820 */
[----:B------:R-:W-:-:S03]  /*46d0*/  DADD R10, R30, -6.75539944105574400000e+15 ;  /* 0xc33800001e0a7429 */ /* 0x000fc60000000000 */
[----:B------:R-:W-:-:S05]  /*46e0*/  DADD R12, R12, R4 ;  /* 0x000000000c0c7229 */ /* 0x000fca0000000004 */
[----:B------:R-:W-:Y:S01]  /*46f0*/  DFMA R42, R10, -UR4, R32 ;  /* 0x800000040a2a7c2b */ /* 0x000fe20008000020 */
[----:B------:R-:W-:Y:S01]  /*4700*/  UMOV UR4, 0x3b39803f ;  /* 0x3b39803f00047882 */ /* 0x000fe20000000000 */
[----:B------:R-:W-:-:S06]  /*4710*/  UMOV UR5, 0x3c7abc9e ;  /* 0x3c7abc9e00057882 */ /* 0x000fcc0000000000 */
[----:B------:R-:W-:Y:S01]  /*4720*/  DFMA R42, R10, -UR4, R42 ;  /* 0x800000040a2a7c2b */ /* 0x000fe2000800002a */
[----:B------:R-:W-:Y:S01]  /*4730*/  UMOV UR4, 0x69ce2bdf ;  /* 0x69ce2bdf00047882 */ /* 0x000fe20000000000 */
[----:B------:R-:W-:Y:S01]  /*4740*/  IMAD.MOV.U32 R10, RZ, RZ, -0x35dec16 ;  /* 0xfca213eaff0a7424 */ /* 0x000fe200078e00ff */
[----:B------:R-:W-:Y:S01]  /*4750*/  UMOV UR5, 0x3e5ade15 ;  /* 0x3e5ade1500057882 */ /* 0x000fe20000000000 */
[----:B------:R-:W-:-:S06]  /*4760*/  IMAD.MOV.U32 R11, RZ, RZ, 0x3e928af3 ;  /* 0x3e928af3ff0b7424 */ /* 0x000fcc00078e00ff */
[----:B------:R-:W-:Y:S01]  /*4770*/  DFMA R10, R42, UR4, R10 ;  /* 0x000000042a0a7c2b */ /* 0x000fe2000800000a */
[----:B------:R-:W-:Y:S01]  /*4780*/  UMOV UR4, 0x62401315 ;  /* 0x6240131500047882 */ /* 0x000fe20000000000 */
[----:B------:R-:W-:-:S06]  /*4790*/  UMOV UR5, 0x3ec71dee ;  /* 0x3ec71dee00057882 */ /* 0x000fcc0000000000 */
[----:B------:R-:W-:Y:S01]  /*47a0*/  DFMA R10, R42, R10, UR4 ;  /* 0x000000042a0a7e2b */ /* 0x000fe2000800000a */
        /* <DEDUP_REMOVED lines=20> */
[----:B------:R-:W-:-:S08]  /*48f0*/  DFMA R10, R42, R10, UR4 ;  /* 0x000000042a0a7e2b */ /* 0x000fd0000800000a */
[----:B------:R-:W-:-:S08]  /*4900*/  DFMA R10, R42, R10, 1 ;  /* 0x3ff000002a0a742b */ /* 0x000fd0000000000a */
[----:B------:R-:W-:-:S10]  /*4910*/  DFMA R10, R42, R10, 1 ;  /* 0x3ff000002a0a742b */ /* 0x000fd4000000000a */
[----:B------:R-:W-:Y:S01]  /*4920*/  IMAD R5, R30, 0x100000, R11 ;  /* 0x001000001e057824 */ /* 0x000fe200078e020b */
[----:B------:R-:W-:Y:S01]  /*4930*/  MOV R4, R10 ;  /* 0x0000000a00047202 */ /* 0x000fe20000000f00 */
[----:B------:R-:W-:Y:S06]  /*4940*/  @!P0 BRA `(.L_x_33) ;  /* 0x0000000000348947 */ /* 0x000fec0003800000 */
[----:B------:R-:W-:Y:S01]  /*4950*/  FSETP.GEU.AND P1, PT, |R33|, 4.2275390625, PT ;  /* 0x408748002100780b */ /* 0x000fe20003f2e200 */
[C---:B------:R-:W-:Y:S02]  /*4960*/  DADD R4, R32.reuse, +INF ;  /* 0x7ff0000020047429 */ /* 0x040fe40000000000 */
[----:B------:R-:W-:-:S08]  /*4970*/  DSETP.GEU.AND P0, PT, R32, RZ, PT ;  /* 0x000000ff2000722a */ /* 0x000fd00003f0e000 */
[----:B------:R-:W-:Y:S02]  /*4980*/  FSEL R4, R4, RZ, P0 ;  /* 0x000000ff04047208 */ /* 0x000fe40000000000 */
[----:B------:R-:W-:Y:S01]  /*4990*/  FSEL R5, R5, RZ, P0 ;  /* 0x000000ff05057208 */ /* 0x000fe20000000000 */
[----:B------:R-:W-:Y:S06]  /*49a0*/  @P1 BRA `(.L_x_33) ;  /* 0x00000000001c1947 */ /* 0x000fec0003800000 */
[----:B------:R-:W-:-:S04]  /*49b0*/  LEA.HI R4, R30, R30, RZ, 0x1 ;  /* 0x0000001e1e047211 */ /* 0x000fc800078f08ff */
[----:B------:R-:W-:-:S05]  /*49c0*/  SHF.R.S32.HI R4, RZ, 0x1, R4 ;  /* 0x00000001ff047819 */ /* 0x000fca0000011404 */
[----:B------:R-:W-:Y:S02]  /*49d0*/  IMAD.IADD R5, R30, 0x1, -R4 ;  /* 0x000000011e057824 */ /* 0x000fe400078e0a04 */
[----:B------:R-:W-:Y:S02]  /*49e0*/  IMAD R11, R4, 0x100000, R11 ;  /* 0x00100000040b7824 */ /* 0x000fe400078e020b */
[----:B------:R-:W-:Y:S01]  /*49f0*/  IMAD.MOV.U32 R4, RZ, RZ, RZ ;  /* 0x000000ffff047224 */ /* 0x000fe200078e00ff */
[----:B------:R-:W-:-:S06]  /*4a00*/  LEA R5, R5, 0x3ff00000, 0x14 ;  /* 0x3ff0000005057811 */ /* 0x000fcc00078ea0ff */
[----:B------:R-:W-:-:S11]  /*4a10*/  DMUL R4, R10, R4 ;  /* 0x000000040a047228 */ /* 0x000fd60000000000 */
.L_x_33:
[----:B------:R-:W-:Y:S01]  /*4a20*/  DFMA R12, R12, R4, R4 ;  /* 0x000000040c0c722b */ /* 0x000fe20000000004 */
[----:B------:R-:W-:Y:S01]  /*4a30*/  IMAD.MOV.U32 R10, RZ, RZ, R3 ;  /* 0x000000ffff0a7224 */ /* 0x000fe200078e0003 */
[----:B------:R-:W-:Y:S01]  /*4a40*/  DSETP.NEU.AND P0, PT, |R4|, +INF , PT ;  /* 0x7ff000000400742a */ /* 0x000fe20003f0d200 */
[----:B------:R-:W-:-:S07]  /*4a50*/  IMAD.MOV.U32 R11, RZ, RZ, 0x0 ;  /* 0x00000000ff0b7424 */ /* 0x000fce00078e00ff */
[----:B------:R-:W-:Y:S02]  /*4a60*/  FSEL R4, R4, R12, !P0 ;  /* 0x0000000c04047208 */ /* 0x000fe40004000000 */
[----:B------:R-:W-:Y:S01]  /*4a70*/  FSEL R5, R5, R13, !P0 ;  /* 0x0000000d05057208 */ /* 0x000fe20004000000 */
[----:B------:R-:W-:Y:S06]  /*4a80*/  RET.REL.NODEC R10 `(_Z23surface_redistance_stepPdPKdS1_S1_S1_S1_S1_S1_S1_S1_S1_S1_S1_iiidddi) ;  /* 0xffffffb40a5c7950 */ /* 0x000fec0003c3ffff */
.L_x_34:
[----:B------:R-:W-:-:S00]  /*4a90*/  BRA `(.L_x_34) ;  /* 0xfffffffc00fc7947 */ /* 0x000fc0000383ffff */
[----:B------:R-:W-:-:S00]  /*4aa0*/  NOP ;  /* 0x0000000000007918 */ /* 0x000fc00000000000 */
        /* <DEDUP_REMOVED lines=13> */
.L_x_36:


//--------------------- .nv.shared.reserved.0     --------------------------
	.section	.nv.shared.reserved.0,"aw",@nobits
	.weak		__nv_reservedSMEM_offset_0_alias
	.size		__nv_reservedSMEM_offset_0_alias, 0, 64
	.other		__nv_reservedSMEM_offset_0_alias,@"STO_CUDA_RESERVED_SHARED STV_DEFAULT"
__nv_reservedSMEM_offset_0_alias:
	.zero		0
	.zero		64


//--------------------- .nv.constant0._Z23surface_redistance_stepPdPKdS1_S1_S1_S1_S1_S1_S1_S1_S1_S1_S1_iiidddi --------------------------
	.section	.nv.constant0._Z23surface_redistance_stepPdPKdS1_S1_S1_S1_S1_S1_S1_S1_S1_S1_S1_iiidddi,"a",@progbits
	.sectionflags	@""
	.align	4
.nv.constant0._Z23surface_redistance_stepPdPKdS1_S1_S1_S1_S1_S1_S1_S1_S1_S1_S1_iiidddi:
	.zero		1044


//--------------------- SYMBOLS --------------------------

	.type		.nv.reservedSmem.offset0,@object
	.size		.nv.reservedSmem.offset0,0x4
